def matmul_kernel(
    a_ptr,
    b_ptr,
    c_ptr,
    M,
    N,
    K,
    stride_am,
    stride_ak,
    stride_bk,
    stride_bn,
    stride_cm,
    stride_cn,
    BLOCK_M: tl.constexpr,
    BLOCK_N: tl.constexpr,
    BLOCK_K: tl.constexpr,
    GROUP_M: tl.constexpr,
):
    pid = tl.program_id(axis=0)
    num_pid_m = tl.cdiv(M, BLOCK_M)
    num_pid_n = tl.cdiv(N, BLOCK_N)
    num_pid_in_group = GROUP_M * num_pid_n
    group_id = pid // num_pid_in_group
    first_pid_m = group_id * GROUP_M
    group_size_m = min(num_pid_m - first_pid_m, GROUP_M)
    pid_m = first_pid_m + ((pid % num_pid_in_group) % group_size_m)
    pid_n = (pid % num_pid_in_group) // group_size_m

    offs_am = (pid_m * BLOCK_M + tl.arange(0, BLOCK_M)) % M
    offs_bn = (pid_n * BLOCK_N + tl.arange(0, BLOCK_N)) % N
    offs_k = tl.arange(0, BLOCK_K)
    a_ptrs = a_ptr + offs_am[:, None] * stride_am + offs_k[None, :] * stride_ak
    b_ptrs = b_ptr + offs_k[:, None] * stride_bk + offs_bn[None, :] * stride_bn

    acc = tl.zeros((BLOCK_M, BLOCK_N), dtype=tl.float32)
    for kk in range(0, tl.cdiv(K, BLOCK_K)):
        a = tl.load(a_ptrs, mask=offs_k[None, :] < K - kk * BLOCK_K, other=0.0)
        b = tl.load(b_ptrs, mask=offs_k[:, None] < K - kk * BLOCK_K, other=0.0)
        acc = tl.dot(a, b, acc)
        a_ptrs += BLOCK_K * stride_ak
        b_ptrs += BLOCK_K * stride_bk

    c = acc.to(c_ptr.dtype.element_ty)
    offs_cm = pid_m * BLOCK_M + tl.arange(0, BLOCK_M)
    offs_cn = pid_n * BLOCK_N + tl.arange(0, BLOCK_N)
    c_ptrs = c_ptr + offs_cm[:, None] * stride_cm + offs_cn[None, :] * stride_cn
    mask = (offs_cm[:, None] < M) & (offs_cn[None, :] < N)
    tl.store(c_ptrs, c, mask=mask)

# config = {"BLOCK_K": 32, "BLOCK_M": 256, "BLOCK_N": 128, "GROUP_M": 8, "arch": "sm_100", "dtype": "fp8e5m2", "num_ctas": 2, "num_stages": 3, "num_warps": 4}
# arch = sm_100


// ===== COMPILED SASS (sm_100a) =====

	.target	sm_100a

	.elftype	@"ET_EXEC"


//--------------------- .note.nv.tkinfo           --------------------------
	.section	.note.nv.tkinfo,"",@"SHT_NOTE"
	.sectionflags	@"SHF_NOTE_NV_TKINFO"
	.tkinfo
        /*0018*/ 	.word	0x00000081
        /*0030*/ 	.string	""
        /*0030*/ 	.string	"ptxas-blackwell"
        /*0030*/ 	.string	"Cuda compilation tools, release 12.9, V12.9.86"
        /*0030*/ 	.string	"Build cuda_12.9.r12.9/compiler.36037853_0"
        /*0030*/ 	.string	"-v  -suppress-debug-info  -lineinfo  -arch sm_100a "



//--------------------- .note.nv.cuver            --------------------------
	.section	.note.nv.cuver,"",@"SHT_NOTE"
	.sectionflags	@"SHF_NOTE_NV_CUVER"
        /*0018*/ 	.short	0x0001
        /*001a*/ 	.short	0x0064
        /*001c*/ 	.short	0x0001
        /*001e*/ 	.short	0x0000
        /*0020*/ 	.short	0x0001
        /*0022*/ 	.short	0x0000


//--------------------- .nv.info                  --------------------------
	.section	.nv.info,"",@"SHT_CUDA_INFO"
	.align	4


	//----- nvinfo : EIATTR_REGCOUNT
	.align		4
        /*0000*/ 	.byte	0x04, 0x2f
        /*0002*/ 	.short	(.L_6 - .L_5)
	.align		4
.L_5:
        /*0004*/ 	.word	index@(matmul_kernel)
        /*0008*/ 	.word	0x000000c6


	//----- nvinfo : EIATTR_FRAME_SIZE
	.align		4
.L_6:
        /*000c*/ 	.byte	0x04, 0x11
        /*000e*/ 	.short	(.L_8 - .L_7)
	.align		4
.L_7:
        /*0010*/ 	.word	index@($__internal_2_$__cuda_sm10x_tcgen05_guardrail_trap_unallocated_columns_being_dealloced)
        /*0014*/ 	.word	0x00000000


	//----- nvinfo : EIATTR_FRAME_SIZE
	.align		4
.L_8:
        /*0018*/ 	.byte	0x04, 0x11
        /*001a*/ 	.short	(.L_10 - .L_9)
	.align		4
.L_9:
        /*001c*/ 	.word	index@($__internal_1_$__cuda_sm10x_tcgen05_guardrail_trap_phase_invalid_during_alloc)
        /*0020*/ 	.word	0x00000000


	//----- nvinfo : EIATTR_FRAME_SIZE
	.align		4
.L_10:
        /*0024*/ 	.byte	0x04, 0x11
        /*0026*/ 	.short	(.L_12 - .L_11)
	.align		4
.L_11:
        /*0028*/ 	.word	index@($__internal_0_$__cuda_sm10x_tcgen05_guardrail_trap_col_being_dealloced_not_returned_by_alloc)
        /*002c*/ 	.word	0x00000000


	//----- nvinfo : EIATTR_FRAME_SIZE
	.align		4
.L_12:
        /*0030*/ 	.byte	0x04, 0x11
        /*0032*/ 	.short	(.L_14 - .L_13)
	.align		4
.L_13:
        /*0034*/ 	.word	index@(matmul_kernel)
        /*0038*/ 	.word	0x00000000


	//----- nvinfo : EIATTR_MIN_STACK_SIZE
	.align		4
.L_14:
        /*003c*/ 	.byte	0x04, 0x12
        /*003e*/ 	.short	(.L_16 - .L_15)
	.align		4
.L_15:
        /*0040*/ 	.word	index@(matmul_kernel)
        /*0044*/ 	.word	0x00000000
.L_16:


//--------------------- .nv.info.matmul_kernel    --------------------------
	.section	.nv.info.matmul_kernel,"",@"SHT_CUDA_INFO"
	.sectionflags	@""
	.align	4


	//----- nvinfo : EIATTR_CUDA_API_VERSION
	.align		4
        /*0000*/ 	.byte	0x04, 0x37
        /*0002*/ 	.short	(.L_18 - .L_17)
.L_17:
        /*0004*/ 	.word	0x00000081


	//----- nvinfo : EIATTR_KPARAM_INFO
	.align		4
.L_18:
        /*0008*/ 	.byte	0x04, 0x17
        /*000a*/ 	.short	(.L_20 - .L_19)
.L_19:
        /*000c*/ 	.word	0x00000000
        /*0010*/ 	.short	0x000d
        /*0012*/ 	.short	0x0048
        /*0014*/ 	.byte	0x00, 0xf4, 0x21, 0x00


	//----- nvinfo : EIATTR_KPARAM_INFO
	.align		4
.L_20:
        /*0018*/ 	.byte	0x04, 0x17
        /*001a*/ 	.short	(.L_22 - .L_21)
.L_21:
        /*001c*/ 	.word	0x00000000
        /*0020*/ 	.short	0x000c
        /*0022*/ 	.short	0x0040
        /*0024*/ 	.byte	0x00, 0xf4, 0x21, 0x00


	//----- nvinfo : EIATTR_KPARAM_INFO
	.align		4
.L_22:
        /*0028*/ 	.byte	0x04, 0x17
        /*002a*/ 	.short	(.L_24 - .L_23)
.L_23:
        /*002c*/ 	.word	0x00000000
        /*0030*/ 	.short	0x000b
        /*0032*/ 	.short	0x0038
        /*0034*/ 	.byte	0x00, 0xf0, 0x11, 0x00


	//----- nvinfo : EIATTR_KPARAM_INFO
	.align		4
.L_24:
        /*0038*/ 	.byte	0x04, 0x17
        /*003a*/ 	.short	(.L_26 - .L_25)
.L_25:
        /*003c*/ 	.word	0x00000000
        /*0040*/ 	.short	0x000a
        /*0042*/ 	.short	0x0034
        /*0044*/ 	.byte	0x00, 0xf0, 0x11, 0x00


	//----- nvinfo : EIATTR_KPARAM_INFO
	.align		4
.L_26:
        /*0048*/ 	.byte	0x04, 0x17
        /*004a*/ 	.short	(.L_28 - .L_27)
.L_27:
        /*004c*/ 	.word	0x00000000
        /*0050*/ 	.short	0x0009
        /*0052*/ 	.short	0x0030
        /*0054*/ 	.byte	0x00, 0xf0, 0x11, 0x00


	//----- nvinfo : EIATTR_KPARAM_INFO
	.align		4
.L_28:
        /*0058*/ 	.byte	0x04, 0x17
        /*005a*/ 	.short	(.L_30 - .L_29)
.L_29:
        /*005c*/ 	.word	0x00000000
        /*0060*/ 	.short	0x0008
        /*0062*/ 	.short	0x002c
        /*0064*/ 	.byte	0x00, 0xf0, 0x11, 0x00


	//----- nvinfo : EIATTR_KPARAM_INFO
	.align		4
.L_30:
        /*0068*/ 	.byte	0x04, 0x17
        /*006a*/ 	.short	(.L_32 - .L_31)
.L_31:
        /*006c*/ 	.word	0x00000000
        /*0070*/ 	.short	0x0007
        /*0072*/ 	.short	0x0028
        /*0074*/ 	.byte	0x00, 0xf0, 0x11, 0x00


	//----- nvinfo : EIATTR_KPARAM_INFO
	.align		4
.L_32:
        /*0078*/ 	.byte	0x04, 0x17
        /*007a*/ 	.short	(.L_34 - .L_33)
.L_33:
        /*007c*/ 	.word	0x00000000
        /*0080*/ 	.short	0x0006
        /*0082*/ 	.short	0x0024
        /*0084*/ 	.byte	0x00, 0xf0, 0x11, 0x00


	//----- nvinfo : EIATTR_KPARAM_INFO
	.align		4
.L_34:
        /*0088*/ 	.byte	0x04, 0x17
        /*008a*/ 	.short	(.L_36 - .L_35)
.L_35:
        /*008c*/ 	.word	0x00000000
        /*0090*/ 	.short	0x0005
        /*0092*/ 	.short	0x0020
        /*0094*/ 	.byte	0x00, 0xf0, 0x11, 0x00


	//----- nvinfo : EIATTR_KPARAM_INFO
	.align		4
.L_36:
        /*0098*/ 	.byte	0x04, 0x17
        /*009a*/ 	.short	(.L_38 - .L_37)
.L_37:
        /*009c*/ 	.word	0x00000000
        /*00a0*/ 	.short	0x0004
        /*00a2*/ 	.short	0x001c
        /*00a4*/ 	.byte	0x00, 0xf0, 0x11, 0x00


	//----- nvinfo : EIATTR_KPARAM_INFO
	.align		4
.L_38:
        /*00a8*/ 	.byte	0x04, 0x17
        /*00aa*/ 	.short	(.L_40 - .L_39)
.L_39:
        /*00ac*/ 	.word	0x00000000
        /*00b0*/ 	.short	0x0003
        /*00b2*/ 	.short	0x0018
        /*00b4*/ 	.byte	0x00, 0xf0, 0x11, 0x00


	//----- nvinfo : EIATTR_KPARAM_INFO
	.align		4
.L_40:
        /*00b8*/ 	.byte	0x04, 0x17
        /*00ba*/ 	.short	(.L_42 - .L_41)
.L_41:
        /*00bc*/ 	.word	0x00000000
        /*00c0*/ 	.short	0x0002
        /*00c2*/ 	.short	0x0010
        /*00c4*/ 	.byte	0x00, 0xf4, 0x21, 0x00


	//----- nvinfo : EIATTR_KPARAM_INFO
	.align		4
.L_42:
        /*00c8*/ 	.byte	0x04, 0x17
        /*00ca*/ 	.short	(.L_44 - .L_43)
.L_43:
        /*00cc*/ 	.word	0x00000000
        /*00d0*/ 	.short	0x0001
        /*00d2*/ 	.short	0x0008
        /*00d4*/ 	.byte	0x00, 0xf4, 0x21, 0x00


	//----- nvinfo : EIATTR_KPARAM_INFO
	.align		4
.L_44:
        /*00d8*/ 	.byte	0x04, 0x17
        /*00da*/ 	.short	(.L_46 - .L_45)
.L_45:
        /*00dc*/ 	.word	0x00000000
        /*00e0*/ 	.short	0x0000
        /*00e2*/ 	.short	0x0000
        /*00e4*/ 	.byte	0x00, 0xf4, 0x21, 0x00


	//----- nvinfo : EIATTR_EXPLICIT_CLUSTER
	.align		4
.L_46:
        /*00e8*/ 	.byte	0x01, 0x3e
	.zero		2


	//----- nvinfo : EIATTR_CTA_PER_CLUSTER
	.align		4
        /*00ec*/ 	.byte	0x04, 0x3d
        /*00ee*/ 	.short	(.L_48 - .L_47)
.L_47:
        /*00f0*/ 	.word	0x00000002
        /*00f4*/ 	.word	0x00000001
        /*00f8*/ 	.word	0x00000001


	//----- nvinfo : EIATTR_AT_ENTRY_FRAGMENTS
	.align		4
.L_48:
        /*00fc*/ 	.byte	0x04, 0x4f
        /*00fe*/ 	.short	(.L_50 - .L_49)


	//   ....[0]....
.L_49:
        /*0100*/ 	.word	0x00000004


	//   ....[1]....
        /*0104*/ 	.word	0x00000005


	//----- nvinfo : EIATTR_RESERVED_SMEM_USED
	.align		4
.L_50:
        /*0108*/ 	.byte	0x01, 0x41
	.zero		2


	//----- nvinfo : EIATTR_SPARSE_MMA_MASK
	.align		4
        /*010c*/ 	.byte	0x03, 0x50
        /*010e*/ 	.short	0x0000


	//----- nvinfo : EIATTR_TCGEN05_2CTA_USED
	.align		4
        /*0110*/ 	.byte	0x01, 0x52
	.zero		2


	//----- nvinfo : EIATTR_MAXREG_COUNT
	.align		4
        /*0114*/ 	.byte	0x03, 0x1b
        /*0116*/ 	.short	0x00ff


	//----- nvinfo : EIATTR_NUM_BARRIERS
	.align		4
        /*0118*/ 	.byte	0x02, 0x4c
        /*011a*/ 	.byte	0x01
	.zero		1


	//----- nvinfo : EIATTR_INT_WARP_WIDE_INSTR_OFFSETS
	.align		4
        /*011c*/ 	.byte	0x04, 0x31
        /*011e*/ 	.short	(.L_52 - .L_51)


	//   ....[0]....
.L_51:
        /*0120*/ 	.word	0x00001c20


	//   ....[1]....
        /*0124*/ 	.word	0x00001c50


	//   ....[2]....
        /*0128*/ 	.word	0x000037d0


	//   ....[3]....
        /*012c*/ 	.word	0x00009a30


	//   ....[4]....
        /*0130*/ 	.word	0x00009a80


	//----- nvinfo : EIATTR_COOP_GROUP_MASK_REGIDS
	.align		4
.L_52:
        /*0134*/ 	.byte	0x04, 0x29
        /*0136*/ 	.short	(.L_54 - .L_53)


	//   ....[0]....
.L_53:
        /*0138*/ 	.word	0xffffffff


	//   ....[1]....
        /*013c*/ 	.word	0xffffffff


	//   ....[2]....
        /*0140*/ 	.word	0xffffffff


	//   ....[3]....
        /*0144*/ 	.word	0xffffffff


	//----- nvinfo : EIATTR_COOP_GROUP_INSTR_OFFSETS
	.align		4
.L_54:
        /*0148*/ 	.byte	0x04, 0x28
        /*014a*/ 	.short	(.L_56 - .L_55)


	//   ....[0]....
.L_55:
        /*014c*/ 	.word	0x00000070


	//   ....[1]....
        /*0150*/ 	.word	0x00000670


	//   ....[2]....
        /*0154*/ 	.word	0x000098c0


	//   ....[3]....
        /*0158*/ 	.word	0x00009b30


	//----- nvinfo : EIATTR_VRC_CTA_INIT_COUNT
	.align		4
.L_56:
        /*015c*/ 	.byte	0x02, 0x4a
        /*015e*/ 	.byte	0x80
	.zero		1


	//----- nvinfo : EIATTR_MBARRIER_INSTR_OFFSETS
	.align		4
        /*0160*/ 	.byte	0x04, 0x39
        /*0162*/ 	.short	(.L_58 - .L_57)


	//   ....[0]....
.L_57:
        /*0164*/ 	.word	0x000002f0
        /*0168*/ 	.word	0x00000007
        /*016c*/ 	.word	0x00000000
        /*0170*/ 	.short	0x010a
        /*0172*/ 	.byte	0xff
	.zero		1


	//   ....[1]....
        /*0174*/ 	.word	0x00000310
        /*0178*/ 	.word	0x00000007
        /*017c*/ 	.word	0x00000000
        /*0180*/ 	.short	0x010a
        /*0182*/ 	.byte	0xff
	.zero		1


	//   ....[2]....
        /*0184*/ 	.word	0x000004e0
        /*0188*/ 	.word	0x00000009
        /*018c*/ 	.word	0x00000000
        /*0190*/ 	.short	0x010a
        /*0192*/ 	.byte	0xff
	.zero		1


	//   ....[3]....
        /*0194*/ 	.word	0x00000500
        /*0198*/ 	.word	0x00000009
        /*019c*/ 	.word	0x00000000
        /*01a0*/ 	.short	0x010a
        /*01a2*/ 	.byte	0xff
	.zero		1


	//   ....[4]....
        /*01a4*/ 	.word	0x000005f0
        /*01a8*/ 	.word	0x00000005
        /*01ac*/ 	.word	0x00000000
        /*01b0*/ 	.short	0x0101
        /*01b2*/ 	.byte	0xff
	.zero		1


	//   ....[5]....
        /*01b4*/ 	.word	0x00001e00
        /*01b8*/ 	.word	0x000000ff
        /*01bc*/ 	.word	0x00000000
        /*01c0*/ 	.short	0x0100
        /*01c2*/ 	.byte	0x0b
	.zero		1


	//   ....[6]....
        /*01c4*/ 	.word	0x00003830
        /*01c8*/ 	.word	0x000000ff
        /*01cc*/ 	.word	0x00003008
        /*01d0*/ 	.short	0x0100
        /*01d2*/ 	.byte	0x0e
	.zero		1


	//   ....[7]....
        /*01d4*/ 	.word	0x00003ec0
        /*01d8*/ 	.word	0x000000ff
        /*01dc*/ 	.word	0x00000000
        /*01e0*/ 	.short	0x010a
        /*01e2*/ 	.byte	0x0b
	.zero		1


	//   ....[8]....
        /*01e4*/ 	.word	0x000053b0
        /*01e8*/ 	.word	0x000000ff
        /*01ec*/ 	.word	0x00000000
        /*01f0*/ 	.short	0x010a
        /*01f2*/ 	.byte	0x0b
	.zero		1


	//   ....[9]....
        /*01f4*/ 	.word	0x00005550
        /*01f8*/ 	.word	0x000000ff
        /*01fc*/ 	.word	0x00003000
        /*0200*/ 	.short	0x0108
        /*0202*/ 	.byte	0x0e
	.zero		1


	//   ....[10]....
        /*0204*/ 	.word	0x000055e0
        /*0208*/ 	.word	0x000000ff
        /*020c*/ 	.word	0x00003008
        /*0210*/ 	.short	0x0108
        /*0212*/ 	.byte	0x0e
	.zero		1


	//   ....[11]....
        /*0214*/ 	.word	0x00009b60
        /*0218*/ 	.word	0x00000007
        /*021c*/ 	.word	0x00000000
        /*0220*/ 	.short	0x010a
        /*0222*/ 	.byte	0xff
	.zero		1


	//   ....[12]....
        /*0224*/ 	.word	0x00009bc0
        /*0228*/ 	.word	0x00000009
        /*022c*/ 	.word	0x00000000
        /*0230*/ 	.short	0x010a
        /*0232*/ 	.byte	0xff
	.zero		1


	//   ....[13]....
        /*0234*/ 	.word	0x00009c10
        /*0238*/ 	.word	0x000000ff
        /*023c*/ 	.word	0x00000000
        /*0240*/ 	.short	0x010a
        /*0242*/ 	.byte	0x0b
	.zero		1


	//   ....[14]....
        /*0244*/ 	.word	0x00009c40
        /*0248*/ 	.word	0x000000ff
        /*024c*/ 	.word	0x00000000
        /*0250*/ 	.short	0x010a
        /*0252*/ 	.byte	0x0b
	.zero		1


	//----- nvinfo : EIATTR_NUM_MBARRIERS
	.align		4
.L_58:
        /*0254*/ 	.byte	0x03, 0x38
        /*0256*/ 	.short	0x0002


	//----- nvinfo : EIATTR_EXIT_INSTR_OFFSETS
	.align		4
        /*0258*/ 	.byte	0x04, 0x1c
        /*025a*/ 	.short	(.L_60 - .L_59)


	//   ....[0]....
.L_59:
        /*025c*/ 	.word	0x00009b40


	//----- nvinfo : EIATTR_REQNTID
	.align		4
.L_60:
        /*0260*/ 	.byte	0x04, 0x10
        /*0262*/ 	.short	(.L_62 - .L_61)
.L_61:
        /*0264*/ 	.word	0x00000080
        /*0268*/ 	.word	0x00000001
        /*026c*/ 	.word	0x00000001


	//----- nvinfo : EIATTR_CRS_STACK_SIZE
	.align		4
.L_62:
        /*0270*/ 	.byte	0x04, 0x1e
        /*0272*/ 	.short	(.L_64 - .L_63)
.L_63:
        /*0274*/ 	.word	0x00000000


	//----- nvinfo : EIATTR_CBANK_PARAM_SIZE
	.align		4
.L_64:
        /*0278*/ 	.byte	0x03, 0x19
        /*027a*/ 	.short	0x0050


	//----- nvinfo : EIATTR_PARAM_CBANK
	.align		4
        /*027c*/ 	.byte	0x04, 0x0a
        /*027e*/ 	.short	(.L_66 - .L_65)
	.align		4
.L_65:
        /*0280*/ 	.word	index@(.nv.constant0.matmul_kernel)
        /*0284*/ 	.short	0x0380
        /*0286*/ 	.short	0x0050


	//----- nvinfo : EIATTR_SW_WAR
	.align		4
.L_66:
        /*0288*/ 	.byte	0x04, 0x36
        /*028a*/ 	.short	(.L_68 - .L_67)
.L_67:
        /*028c*/ 	.word	0x00000008
.L_68:


//--------------------- .nv.compat                --------------------------
	.section	.nv.compat,"",@"SHT_CUDA_COMPAT_INFO"
	.align	4
        /*0000*/ 	.byte	0x02, 0x02, 0x02, 0x00, 0x02, 0x05, 0x05, 0x00, 0x02, 0x03, 0x00, 0x00, 0x02, 0x06, 0x01, 0x00


//--------------------- .nv.callgraph             --------------------------
	.section	.nv.callgraph,"",@"SHT_CUDA_CALLGRAPH"
	.align	4
	.sectionentsize	8
	.align		4
        /*0000*/ 	.word	0x00000000
	.align		4
        /*0004*/ 	.word	0xffffffff
	.align		4
        /*0008*/ 	.word	0x00000000
	.align		4
        /*000c*/ 	.word	0xfffffffe
	.align		4
        /*0010*/ 	.word	0x00000000
	.align		4
        /*0014*/ 	.word	0xfffffffd
	.align		4
        /*0018*/ 	.word	0x00000000
	.align		4
        /*001c*/ 	.word	0xfffffffc


//--------------------- .text.matmul_kernel       --------------------------
	.section	.text.matmul_kernel,"ax",@progbits
	.align	128
        .global         matmul_kernel
        .type           matmul_kernel,@function
        .size           matmul_kernel,(.L_x_28 - matmul_kernel)
        .other          matmul_kernel,@"STO_CUDA_ENTRY STV_DEFAULT"
matmul_kernel:
.text.matmul_kernel:
[----:B------:R-:W0:Y:S01]  /*0000*/  LDC R1, c[0x0][0x37c] ;  /* 0x0000df00ff017b82 */ /* 0x000e220000000800 */
[----:B------:R-:W1:Y:S01]  /*0010*/  S2R R18, SR_TID.X ;  /* 0x0000000000127919 */ /* 0x000e620000002100 */
[----:B------:R-:W2:Y:S01]  /*0020*/  LDCU.64 UR20, c[0x0][0x358] ;  /* 0x00006b00ff1477ac */ /* 0x000ea20008000a00 */
[----:B-1----:R-:W-:-:S13]  /*0030*/  ISETP.GE.U32.AND P0, PT, R18, 0x20, PT ;  /* 0x000000201200780c */ /* 0x002fda0003f06070 */
[----:B------:R-:W-:Y:S02]  /*0040*/  VOTEU.ANY UP0, P0 ;  /* 0x0000000000ff7886 */ /* 0x000fe40000000100 */
[----:B0-2---:R-:W-:Y:S05]  /*0050*/  BRA.U UP0, `(.L_x_0) ;  /* 0x0000000500887547 */ /* 0x005fea000b800000 */
[----:B------:R-:W0:Y:S01]  /*0060*/  S2R R11, SR_CgaCtaId ;  /* 0x00000000000b7919 */ /* 0x000e220000008800 */
[----:B------:R-:W-:Y:S01]  /*0070*/  NOP ;  /* 0x0000000000007918 */ /* 0x000fe20000000000 */
[----:B------:R-:W-:-:S04]  /*0080*/  MOV R0, 0x40 ;  /* 0x0000004000007802 */ /* 0x000fc80000000f00 */
[----:B0-----:R-:W-:Y:S02]  /*0090*/  LEA R2, R11, R0, 0x18 ;  /* 0x000000000b027211 */ /* 0x001fe400078ec0ff */
[----:B------:R-:W-:-:S04]  /*00a0*/  MOV R0, 0x400 ;  /* 0x0000040000007802 */ /* 0x000fc80000000f00 */
[----:B------:R-:W0:Y:S01]  /*00b0*/  LDS.U8 R2, [R2] ;  /* 0x0000000002027984 */ /* 0x000e220000000000 */
[----:B------:R-:W-:Y:S02]  /*00c0*/  LEA R0, R11, R0, 0x18 ;  /* 0x000000000b007211 */ /* 0x000fe400078ec0ff */
[----:B0-----:R-:W-:-:S13]  /*00d0*/  ISETP.NE.AND P0, PT, R2, RZ, PT ;  /* 0x000000ff0200720c */ /* 0x001fda0003f05270 */
[----:B------:R-:W-:Y:S05]  /*00e0*/  @P0 BRA `(.L_x_1) ;  /* 0x00000004004c0947 */ /* 0x000fea0003800000 */
[C---:B------:R-:W-:Y:S02]  /*00f0*/  LOP3.LUT R2, R11.reuse, 0x1, RZ, 0xc0, !PT ;  /* 0x000000010b027812 */ /* 0x040fe400078ec0ff */
[----:B------:R-:W-:Y:S02]  /*0100*/  LOP3.LUT R5, R11, 0x1, RZ, 0x3c, !PT ;  /* 0x000000010b057812 */ /* 0x000fe400078e3cff */
[----:B------:R-:W-:-:S13]  /*0110*/  ISETP.NE.U32.AND P0, PT, R2, 0x1, PT ;  /* 0x000000010200780c */ /* 0x000fda0003f05070 */
[----:B------:R-:W-:Y:S05]  /*0120*/  @!P0 BRA `(.L_x_2) ;  /* 0x0000000000c08947 */ /* 0x000fea0003800000 */
[----:B------:R-:W-:Y:S01]  /*0130*/  ELECT P1, URZ, PT ;  /* 0x0000000000ff782f */ /* 0x000fe20003820000 */
[----:B------:R-:W-:-:S12]  /*0140*/  BSSY B0, `(.L_x_2) ;  /* 0x000002e000007945 */ /* 0x000fd80003800000 */
[----:B------:R-:W-:Y:S05]  /*0150*/  @!P1 BRA `(.L_x_3) ;  /* 0x0000000000b09947 */ /* 0x000fea0003800000 */
[----:B------:R-:W-:-:S05]  /*0160*/  UMOV UR4, 0x4 ;  /* 0x0000000400047882 */ /* 0x000fca0000000000 */
[----:B------:R-:W-:Y:S04]  /*0170*/  DEPBAR.LE SB0, 0x36 ;  /* 0x00008d800000791a */ /* 0x000fe80000000000 */
[----:B------:R-:W0:Y:S02]  /*0180*/  UTCATOMSWS.2CTA.FIND_AND_SET.ALIGN UP1, UR4, UR4 ;  /* 0x00000004000475e3 */ /* 0x000e240008220800 */
[----:B0-----:R-:W-:Y:S01]  /*0190*/  PLOP3.LUT P1, PT, PT, PT, UP1, 0x80, 0x8 ;  /* 0x000000000008781c */ /* 0x001fe20003f2f018 */
[----:B------:R-:W-:-:S03]  /*01a0*/  IMAD.U32 R4, RZ, RZ, UR4 ;  /* 0x00000004ff047e24 */ /* 0x000fc6000f8e00ff */
[----:B------:R-:W-:-:S04]  /*01b0*/  SEL R2, RZ, 0xffffffff, !P1 ;  /* 0xffffffffff027807 */ /* 0x000fc80004800000 */
[----:B------:R-:W-:-:S13]  /*01c0*/  ISETP.NE.AND P1, PT, R2, RZ, PT ;  /* 0x000000ff0200720c */ /* 0x000fda0003f25270 */
[----:B------:R-:W-:Y:S05]  /*01d0*/  @P1 BRA `(.L_x_4) ;  /* 0x0000000000241947 */ /* 0x000fea0003800000 */
.L_x_5:
[----:B------:R-:W-:Y:S05]  /*01e0*/  NANOSLEEP 0x64 ;  /* 0x000000640000795d */ /* 0x000fea0003800000 */
[----:B------:R-:W-:-:S05]  /*01f0*/  UMOV UR4, 0x4 ;  /* 0x0000000400047882 */ /* 0x000fca0000000000 */
[----:B------:R-:W-:Y:S04]  /*0200*/  DEPBAR.LE SB0, 0x36 ;  /* 0x00008d800000791a */ /* 0x000fe80000000000 */
[----:B------:R-:W0:Y:S02]  /*0210*/  UTCATOMSWS.2CTA.FIND_AND_SET.ALIGN UP1, UR4, UR4 ;  /* 0x00000004000475e3 */ /* 0x000e240008220800 */
[----:B0-----:R-:W-:Y:S01]  /*0220*/  PLOP3.LUT P1, PT, PT, PT, UP1, 0x80, 0x8 ;  /* 0x000000000008781c */ /* 0x001fe20003f2f018 */
[----:B------:R-:W-:-:S03]  /*0230*/  IMAD.U32 R4, RZ, RZ, UR4 ;  /* 0x00000004ff047e24 */ /* 0x000fc6000f8e00ff */
[----:B------:R-:W-:-:S04]  /*0240*/  SEL R2, RZ, 0xffffffff, !P1 ;  /* 0xffffffffff027807 */ /* 0x000fc80004800000 */
[----:B------:R-:W-:-:S13]  /*0250*/  ISETP.NE.AND P1, PT, R2, RZ, PT ;  /* 0x000000ff0200720c */ /* 0x000fda0003f25270 */
[----:B------:R-:W-:Y:S05]  /*0260*/  @!P1 BRA `(.L_x_5) ;  /* 0xfffffffc00dc9947 */ /* 0x000fea000383ffff */
.L_x_4:
[----:B------:R-:W-:Y:S01]  /*0270*/  MOV R2, 0x60 ;  /* 0x0000006000027802 */ /* 0x000fe20000000f00 */
[----:B------:R-:W-:Y:S01]  /*0280*/  IMAD.MOV.U32 R10, RZ, RZ, 0x4 ;  /* 0x00000004ff0a7424 */ /* 0x000fe200078e00ff */
[----:B------:R-:W-:Y:S01]  /*0290*/  MOV R3, 0x58 ;  /* 0x0000005800037802 */ /* 0x000fe20000000f00 */
[----:B------:R-:W-:Y:S01]  /*02a0*/  IMAD.MOV.U32 R13, RZ, RZ, 0xf ;  /* 0x0000000fff0d7424 */ /* 0x000fe200078e00ff */
[C---:B------:R-:W-:Y:S02]  /*02b0*/  LEA R6, R11.reuse, R2, 0x18 ;  /* 0x000000020b067211 */ /* 0x040fe400078ec0ff */
[----:B------:R-:W-:-:S03]  /*02c0*/  LEA R7, R11, R3, 0x18 ;  /* 0x000000030b077211 */ /* 0x000fc600078ec0ff */
[----:B------:R-:W0:Y:S02]  /*02d0*/  LDS R2, [R6] ;  /* 0x0000000006027984 */ /* 0x000e240000000800 */
[----:B0-----:R-:W-:-:S04]  /*02e0*/  IMAD.U32 R2, R2, -0x80000000, RZ ;  /* 0x8000000002027824 */ /* 0x001fc800078e00ff */
[----:B------:R-:W0:Y:S02]  /*02f0*/  SYNCS.PHASECHK.TRANS64.TRYWAIT P1, [R7+URZ], R2 ;  /* 0x00000002070075a7 */ /* 0x000e2400080211ff */
[----:B0-----:R-:W-:Y:S05]  /*0300*/  @P1 BRA `(.L_x_6) ;  /* 0x0000000000081947 */ /* 0x001fea0003800000 */
[----:B------:R-:W0:Y:S02]  /*0310*/  SYNCS.PHASECHK.TRANS64.TRYWAIT P1, [R7+URZ], R2 ;  /* 0x00000002070075a7 */ /* 0x000e2400080211ff */
[----:B0-----:R-:W-:Y:S05]  /*0320*/  @!P1 BRA `(.L_x_7) ;  /* 0x0000009800089947 */ /* 0x001fea0003800000 */
.L_x_6:
[C---:B------:R-:W-:Y:S01]  /*0330*/  PRMT R9, R5.reuse, 0x654, R7 ;  /* 0x0000065405097816 */ /* 0x040fe20000000007 */
[C---:B0-----:R-:W-:Y:S01]  /*0340*/  IMAD.SHL.U32 R3, R4.reuse, 0x20, RZ ;  /* 0x0000002004037824 */ /* 0x041fe200078e00ff */
[----:B------:R-:W-:Y:S01]  /*0350*/  PRMT R8, R5, 0x654, R0 ;  /* 0x0000065405087816 */ /* 0x000fe20000000000 */
[----:B------:R-:W-:Y:S01]  /*0360*/  IMAD.MOV.U32 R12, RZ, RZ, 0x1 ;  /* 0x00000001ff0c7424 */ /* 0x000fe200078e00ff */
[----:B------:R0:W-:Y:S01]  /*0370*/  SYNCS.ARRIVE.TRANS64.RED RZ, [R9+URZ], R10 ;  /* 0x0000000a09ff79a7 */ /* 0x0001e200080004ff */
[----:B------:R-:W-:Y:S01]  /*0380*/  VIADD R7, R4, 0x10 ;  /* 0x0000001004077836 */ /* 0x000fe20000000000 */
[----:B------:R1:W-:Y:S01]  /*0390*/  STS [R0], R3 ;  /* 0x0000000300007388 */ /* 0x0003e20000000800 */
[----:B------:R-:W-:-:S03]  /*03a0*/  SHF.L.U32 R2, R13, R4, RZ ;  /* 0x000000040d027219 */ /* 0x000fc600000006ff */
[----:B------:R-:W-:Y:S01]  /*03b0*/  SHF.L.U32 R7, R12, R7, RZ ;  /* 0x000000070c077219 */ /* 0x000fe200000006ff */
[----:B------:R1:W-:Y:S01]  /*03c0*/  STAS [R8.64], R4 ;  /* 0x0000000408007dbd */ /* 0x0003e2000c0008ff */
[----:B0-----:R-:W-:Y:S02]  /*03d0*/  MOV R10, 0x50 ;  /* 0x00000050000a7802 */ /* 0x001fe40000000f00 */
[----:B------:R-:W-:Y:S02]  /*03e0*/  LOP3.LUT R2, R7, R2, RZ, 0xfc, !PT ;  /* 0x0000000207027212 */ /* 0x000fe400078efcff */
[----:B------:R-:W-:-:S05]  /*03f0*/  LEA R7, R11, R10, 0x18 ;  /* 0x0000000a0b077211 */ /* 0x000fca00078ec0ff */
[----:B------:R1:W-:Y:S04]  /*0400*/  ATOMS.OR RZ, [R7], R2 ;  /* 0x0000000207ff738c */ /* 0x0003e80003000000 */
[----:B------:R1:W-:Y:S02]  /*0410*/  ATOMS.XOR RZ, [R6], R12 ;  /* 0x0000000c06ff738c */ /* 0x0003e40003800000 */
.L_x_3:
[----:B------:R-:W-:Y:S05]  /*0420*/  BSYNC B0 ;  /* 0x0000000000007941 */ /* 0x000fea0003800000 */
.L_x_2:
[----:B------:R-:W-:Y:S05]  /*0430*/  @P0 BRA `(.L_x_8) ;  /* 0x0000000000880947 */ /* 0x000fea0003800000 */
[----:B------:R-:W-:Y:S05]  /*0440*/  WARPSYNC.ALL ;  /* 0x0000000000007948 */ /* 0x000fea0003800000 */
[----:B------:R-:W-:Y:S01]  /*0450*/  NOP ;  /* 0x0000000000007918 */ /* 0x000fe20000000000 */
[----:B------:R-:W-:-:S13]  /*0460*/  ELECT P0, URZ, PT ;  /* 0x0000000000ff782f */ /* 0x000fda0003800000 */
[----:B------:R-:W-:Y:S05]  /*0470*/  @!P0 BRA `(.L_x_8) ;  /* 0x0000000000788947 */ /* 0x000fea0003800000 */
[----:B-1----:R-:W-:Y:S02]  /*0480*/  MOV R2, 0x60 ;  /* 0x0000006000027802 */ /* 0x002fe40000000f00 */
[----:B------:R-:W-:Y:S02]  /*0490*/  MOV R4, 0x58 ;  /* 0x0000005800047802 */ /* 0x000fe40000000f00 */
        /* <DEDUP_REMOVED lines=8> */
.L_x_9:
[----:B------:R-:W1:Y:S01]  /*0520*/  LDS R2, [R0] ;  /* 0x0000000000027984 */ /* 0x000e620000000800 */
[----:B------:R-:W-:Y:S01]  /*0530*/  IMAD.MOV.U32 R7, RZ, RZ, 0xf ;  /* 0x0000000fff077424 */ /* 0x000fe200078e00ff */
[----:B------:R-:W-:Y:S01]  /*0540*/  PRMT R5, R5, 0x654, R9 ;  /* 0x0000065405057816 */ /* 0x000fe20000000009 */
[----:B------:R-:W-:Y:S02]  /*0550*/  IMAD.MOV.U32 R13, RZ, RZ, 0x1 ;  /* 0x00000001ff0d7424 */ /* 0x000fe400078e00ff */
[C---:B01----:R-:W-:Y:S02]  /*0560*/  IMAD.SHL.U32 R3, R2.reuse, 0x20, RZ ;  /* 0x0000002002037824 */ /* 0x043fe400078e00ff */
[----:B------:R-:W-:Y:S01]  /*0570*/  VIADD R4, R2, 0x10 ;  /* 0x0000001002047836 */ /* 0x000fe20000000000 */
[----:B------:R-:W-:Y:S02]  /*0580*/  SHF.L.U32 R2, R7, R2, RZ ;  /* 0x0000000207027219 */ /* 0x000fe400000006ff */
[----:B------:R0:W-:Y:S02]  /*0590*/  STS [R0], R3 ;  /* 0x0000000300007388 */ /* 0x0001e40000000800 */
[----:B------:R-:W-:-:S02]  /*05a0*/  SHF.L.U32 R7, R13, R4, RZ ;  /* 0x000000040d077219 */ /* 0x000fc400000006ff */
[----:B------:R-:W-:Y:S02]  /*05b0*/  MOV R4, 0x50 ;  /* 0x0000005000047802 */ /* 0x000fe40000000f00 */
[----:B------:R-:W-:Y:S02]  /*05c0*/  LOP3.LUT R2, R7, R2, RZ, 0xfc, !PT ;  /* 0x0000000207027212 */ /* 0x000fe400078efcff */
[----:B------:R-:W-:-:S05]  /*05d0*/  LEA R11, R11, R4, 0x18 ;  /* 0x000000040b0b7211 */ /* 0x000fca00078ec0ff */
[----:B------:R0:W-:Y:S01]  /*05e0*/  ATOMS.OR RZ, [R11], R2 ;  /* 0x000000020bff738c */ /* 0x0001e20003000000 */
[----:B------:R0:W-:Y:S03]  /*05f0*/  SYNCS.ARRIVE.TRANS64.RED.A1T0 RZ, [R5+URZ], RZ ;  /* 0x000000ff05ff79a7 */ /* 0x0001e600081004ff */
[----:B------:R0:W-:Y:S01]  /*0600*/  ATOMS.XOR RZ, [R6], R13 ;  /* 0x0000000d06ff738c */ /* 0x0001e20003800000 */
[----:B------:R-:W-:Y:S05]  /*0610*/  BRA `(.L_x_8) ;  /* 0x0000000000107947 */ /* 0x000fea0003800000 */
.L_x_1:
[----:B------:R-:W-:Y:S01]  /*0620*/  IMAD.MOV.U32 R3, RZ, RZ, -0x1 ;  /* 0xffffffffff037424 */ /* 0x000fe200078e00ff */
[----:B------:R-:W-:-:S04]  /*0630*/  MOV R2, 0x660 ;  /* 0x0000066000027802 */ /* 0x000fc80000000f00 */
[----:B------:R0:W-:Y:S03]  /*0640*/  STS [R0], R3 ;  /* 0x0000000300007388 */ /* 0x0001e60000000800 */
[----:B0-----:R-:W-:Y:S05]  /*0650*/  CALL.REL.NOINC `($__internal_1_$__cuda_sm10x_tcgen05_guardrail_trap_phase_invalid_during_alloc) ;  /* 0x0000009400907944 */ /* 0x001fea0003c00000 */
.L_x_8:
[----:B------:R-:W-:Y:S05]  /*0660*/  WARPSYNC.ALL ;  /* 0x0000000000007948 */ /* 0x000fea0003800000 */
[----:B------:R-:W-:Y:S01]  /*0670*/  NOP ;  /* 0x0000000000007918 */ /* 0x000fe20000000000 */
.L_x_0:
[----:B------:R-:W2:Y:S08]  /*0680*/  LDC.64 R46, c[0x0][0x398] ;  /* 0x0000e600ff2e7b82 */ /* 0x000eb00000000a00 */
[----:B------:R-:W3:Y:S02]  /*0690*/  S2UR UR5, SR_CgaSize ;  /* 0x00000000000579c3 */ /* 0x000ee40000008a00 */
[----:B---3--:R-:W-:-:S12]  /*06a0*/  UIMAD UR5, UR5, -0xa0, URZ ;  /* 0xffffff60050578a4 */ /* 0x008fd8000f8e02ff */
[----:B------:R-:W3:Y:S01]  /*06b0*/  LDCU UR5, c[0x0][UR5+0x2b0] ;  /* 0x00005600050577ac */ /* 0x000ee20008000800 */
[----:B------:R-:W4:Y:S01]  /*06c0*/  S2R R54, SR_CgaCtaId ;  /* 0x0000000000367919 */ /* 0x000f220000008800 */
[----:B------:R-:W-:Y:S02]  /*06d0*/  SHF.R.U32.HI R169, RZ, 0x5, R18 ;  /* 0x00000005ffa97819 */ /* 0x000fe40000011612 */
[----:B0-----:R-:W-:Y:S01]  /*06e0*/  MOV R11, 0x400 ;  /* 0x00000400000b7802 */ /* 0x001fe20000000f00 */
[----:B------:R-:W0:Y:S01]  /*06f0*/  LDCU.128 UR16, c[0x0][0x380] ;  /* 0x00007000ff1077ac */ /* 0x000e220008000c00 */
[----:B------:R-:W5:Y:S02]  /*0700*/  S2UR UR4, SR_CTAID.X ;  /* 0x00000000000479c3 */ /* 0x000f640000002500 */
[----:B------:R-:W-:-:S06]  /*0710*/  R2UR UR14, R11 ;  /* 0x000000000b0e72ca */ /* 0x000fcc00000e0000 */
[----:B------:R-:W1:Y:S02]  /*0720*/  LDC R113, c[0x0][0x3a0] ;  /* 0x0000e800ff717b82 */ /* 0x000e640000000800 */
[----:B-12---:R-:W-:Y:S01]  /*0730*/  VIADD R0, R47, 0x7f ;  /* 0x0000007f2f007836 */ /* 0x006fe20000000000 */
[----:B------:R-:W-:Y:S02]  /*0740*/  IABS R24, R47 ;  /* 0x0000002f00187213 */ /* 0x000fe40000000000 */
[----:B------:R-:W-:Y:S02]  /*0750*/  IABS R21, R46 ;  /* 0x0000002e00157213 */ /* 0x000fe40000000000 */
[----:B------:R-:W-:Y:S02]  /*0760*/  SHF.R.S32.HI R3, RZ, 0x1f, R0 ;  /* 0x0000001fff037819 */ /* 0x000fe40000011400 */
[----:B-----5:R-:W-:Y:S01]  /*0770*/  I2FP.F32.U32 R5, UR4 ;  /* 0x0000000400057c45 */ /* 0x020fe20008201000 */
[----:B------:R-:W1:Y:S01]  /*0780*/  S2UR UR4, SR_CgaCtaId ;  /* 0x00000000000479c3 */ /* 0x000e620000008800 */
[----:B------:R-:W-:-:S03]  /*0790*/  LEA.HI R3, R3, R0, RZ, 0x7 ;  /* 0x0000000003037211 */ /* 0x000fc600078f38ff */
[----:B---3--:R-:W-:Y:S01]  /*07a0*/  FMUL R5, R5, UR5 ;  /* 0x0000000505057c20 */ /* 0x008fe20008400000 */
[----:B------:R-:W-:Y:S01]  /*07b0*/  SHF.R.S32.HI R3, RZ, 0x7, R3 ;  /* 0x00000007ff037819 */ /* 0x000fe20000011403 */
[----:B------:R-:W2:Y:S04]  /*07c0*/  LDCU UR5, c[0x0][0x3a4] ;  /* 0x00007480ff0577ac */ /* 0x000ea80008000800 */
[----:B------:R-:W-:Y:S01]  /*07d0*/  IMAD.SHL.U32 R4, R3, 0x8, RZ ;  /* 0x0000000803047824 */ /* 0x000fe200078e00ff */
[----:B------:R-:W-:Y:S04]  /*07e0*/  F2I.U32.TRUNC.NTZ R5, R5 ;  /* 0x0000000500057305 */ /* 0x000fe8000020f000 */
[----:B------:R-:W-:-:S04]  /*07f0*/  IABS R7, R4 ;  /* 0x0000000400077213 */ /* 0x000fc80000000000 */
[----:B------:R-:W3:Y:S01]  /*0800*/  I2F.RP R0, R7 ;  /* 0x0000000700007306 */ /* 0x000ee20000209400 */
[----:B-1----:R-:W-:-:S03]  /*0810*/  ULEA UR14, UR4, UR14, 0x18 ;  /* 0x0000000e040e7291 */ /* 0x002fc6000f8ec0ff */
[----:B------:R-:W-:-:S04]  /*0820*/  UMOV UR4, 0x1 ;  /* 0x0000000100047882 */ /* 0x000fc80000000000 */
[----:B---3--:R-:W1:Y:S02]  /*0830*/  MUFU.RCP R0, R0 ;  /* 0x0000000000007308 */ /* 0x008e640000001000 */
[----:B-1----:R-:W-:Y:S01]  /*0840*/  VIADD R2, R0, 0xffffffe ;  /* 0x0ffffffe00027836 */ /* 0x002fe20000000000 */
[----:B------:R-:W-:-:S05]  /*0850*/  IABS R0, R5 ;  /* 0x0000000500007213 */ /* 0x000fca0000000000 */
[----:B------:R1:W3:Y:S02]  /*0860*/  F2I.FTZ.U32.TRUNC.NTZ R3, R2 ;  /* 0x0000000200037305 */ /* 0x0002e4000021f000 */
[----:B-1----:R-:W-:Y:S02]  /*0870*/  IMAD.MOV.U32 R2, RZ, RZ, RZ ;  /* 0x000000ffff027224 */ /* 0x002fe400078e00ff */
[----:B---3--:R-:W-:-:S04]  /*0880*/  IMAD.MOV R6, RZ, RZ, -R3 ;  /* 0x000000ffff067224 */ /* 0x008fc800078e0a03 */
[----:B------:R-:W-:Y:S01]  /*0890*/  IMAD R9, R6, R7, RZ ;  /* 0x0000000706097224 */ /* 0x000fe200078e02ff */
[----:B------:R-:W-:-:S03]  /*08a0*/  IABS R6, R4 ;  /* 0x0000000400067213 */ /* 0x000fc60000000000 */
[----:B------:R-:W-:-:S04]  /*08b0*/  IMAD.HI.U32 R3, R3, R9, R2 ;  /* 0x0000000903037227 */ /* 0x000fc800078e0002 */
[----:B------:R-:W-:Y:S02]  /*08c0*/  IMAD.MOV R2, RZ, RZ, -R6 ;  /* 0x000000ffff027224 */ /* 0x000fe400078e0a06 */
[----:B------:R-:W-:-:S04]  /*08d0*/  IMAD.HI.U32 R3, R3, R0, RZ ;  /* 0x0000000003037227 */ /* 0x000fc800078e00ff */
[----:B------:R-:W-:Y:S02]  /*08e0*/  IMAD R0, R3, R2, R0 ;  /* 0x0000000203007224 */ /* 0x000fe400078e0200 */
[----:B----4-:R-:W-:Y:S01]  /*08f0*/  IMAD R9, R54, 0x40, R169 ;  /* 0x0000004036097824 */ /* 0x010fe200078e02a9 */
[----:B------:R-:W-:Y:S02]  /*0900*/  BAR.SYNC.DEFER_BLOCKING 0x0 ;  /* 0x0000000000007b1d */ /* 0x000fe40000010000 */
[----:B------:R-:W-:-:S13]  /*0910*/  ISETP.GT.U32.AND P1, PT, R7, R0, PT ;  /* 0x000000000700720c */ /* 0x000fda0003f24070 */
[----:B------:R-:W-:Y:S02]  /*0920*/  @!P1 IMAD.IADD R0, R0, 0x1, -R7 ;  /* 0x0000000100009824 */ /* 0x000fe400078e0a07 */
[----:B------:R-:W-:Y:S01]  /*0930*/  @!P1 VIADD R3, R3, 0x1 ;  /* 0x0000000103039836 */ /* 0x000fe20000000000 */
[----:B------:R-:W-:Y:S02]  /*0940*/  ISETP.NE.AND P1, PT, R4, RZ, PT ;  /* 0x000000ff0400720c */ /* 0x000fe40003f25270 */
[----:B------:R-:W-:Y:S02]  /*0950*/  ISETP.GE.U32.AND P0, PT, R0, R7, PT ;  /* 0x000000070000720c */ /* 0x000fe40003f06070 */
[----:B------:R-:W-:-:S04]  /*0960*/  LOP3.LUT R0, R5, R4, RZ, 0x3c, !PT ;  /* 0x0000000405007212 */ /* 0x000fc800078e3cff */
[----:B------:R-:W-:Y:S01]  /*0970*/  ISETP.GE.AND P2, PT, R0, RZ, PT ;  /* 0x000000ff0000720c */ /* 0x000fe20003f46270 */
[----:B------:R-:W-:-:S06]  /*0980*/  VIADD R0, R46, 0xff ;  /* 0x000000ff2e007836 */ /* 0x000fcc0000000000 */
[----:B------:R-:W-:-:S04]  /*0990*/  @P0 VIADD R3, R3, 0x1 ;  /* 0x0000000103030836 */ /* 0x000fc80000000000 */
[----:B------:R-:W-:Y:S01]  /*09a0*/  IMAD.MOV.U32 R2, RZ, RZ, R3 ;  /* 0x000000ffff027224 */ /* 0x000fe200078e0003 */
[----:B------:R-:W-:-:S03]  /*09b0*/  SHF.R.S32.HI R3, RZ, 0x1f, R0 ;  /* 0x0000001fff037819 */ /* 0x000fc60000011400 */
[----:B------:R-:W-:Y:S01]  /*09c0*/  @!P2 IMAD.MOV R2, RZ, RZ, -R2 ;  /* 0x000000ffff02a224 */ /* 0x000fe200078e0a02 */
[----:B------:R-:W-:Y:S02]  /*09d0*/  @!P1 LOP3.LUT R2, RZ, R4, RZ, 0x33, !PT ;  /* 0x00000004ff029212 */ /* 0x000fe400078e33ff */
[----:B------:R-:W-:-:S03]  /*09e0*/  LEA.HI R3, R3, R0, RZ, 0x8 ;  /* 0x0000000003037211 */ /* 0x000fc600078f40ff */
[----:B------:R-:W-:Y:S02]  /*09f0*/  IMAD.SHL.U32 R8, R2, 0x8, RZ ;  /* 0x0000000802087824 */ /* 0x000fe400078e00ff */
[----:B------:R-:W-:-:S03]  /*0a00*/  IMAD.MOV R2, RZ, RZ, -R2 ;  /* 0x000000ffff027224 */ /* 0x000fc600078e0a02 */
[----:B------:R-:W-:Y:S01]  /*0a10*/  LEA.HI.SX32 R3, R3, -R8, 0x18 ;  /* 0x8000000803037211 */ /* 0x000fe200078fc2ff */
[----:B------:R-:W-:Y:S02]  /*0a20*/  IMAD R10, R4, R2, R5 ;  /* 0x00000002040a7224 */ /* 0x000fe400078e0205 */
[----:B------:R-:W-:Y:S01]  /*0a30*/  IMAD.MOV.U32 R2, RZ, RZ, RZ ;  /* 0x000000ffff027224 */ /* 0x000fe200078e00ff */
[----:B------:R-:W-:Y:S02]  /*0a40*/  VIMNMX R13, PT, PT, R3, 0x8, PT ;  /* 0x00000008030d7848 */ /* 0x000fe40003fe0100 */
[----:B------:R-:W-:Y:S02]  /*0a50*/  IABS R4, R10 ;  /* 0x0000000a00047213 */ /* 0x000fe40000000000 */
[----:B------:R-:W-:-:S04]  /*0a60*/  IABS R7, R13 ;  /* 0x0000000d00077213 */ /* 0x000fc80000000000 */
[----:B------:R-:W1:Y:S08]  /*0a70*/  I2F.RP R0, R7 ;  /* 0x0000000700007306 */ /* 0x000e700000209400 */
[----:B-1----:R-:W1:Y:S02]  /*0a80*/  MUFU.RCP R0, R0 ;  /* 0x0000000000007308 */ /* 0x002e640000001000 */
[----:B-1----:R-:W-:-:S06]  /*0a90*/  VIADD R3, R0, 0xffffffe ;  /* 0x0ffffffe00037836 */ /* 0x002fcc0000000000 */
[----:B------:R-:W1:Y:S02]  /*0aa0*/  F2I.FTZ.U32.TRUNC.NTZ R3, R3 ;  /* 0x0000000300037305 */ /* 0x000e64000021f000 */
[----:B-1----:R-:W-:-:S04]  /*0ab0*/  IMAD.MOV R6, RZ, RZ, -R3 ;  /* 0x000000ffff067224 */ /* 0x002fc800078e0a03 */
[----:B------:R-:W-:Y:S01]  /*0ac0*/  IMAD R5, R6, R7, RZ ;  /* 0x0000000706057224 */ /* 0x000fe200078e02ff */
[----:B------:R-:W-:-:S03]  /*0ad0*/  IABS R6, R13 ;  /* 0x0000000d00067213 */ /* 0x000fc60000000000 */
[----:B------:R-:W-:-:S04]  /*0ae0*/  IMAD.HI.U32 R2, R3, R5, R2 ;  /* 0x0000000503027227 */ /* 0x000fc800078e0002 */
[----:B------:R-:W-:Y:S02]  /*0af0*/  IMAD.MOV.U32 R3, RZ, RZ, R4 ;  /* 0x000000ffff037224 */ /* 0x000fe400078e0004 */
[----:B------:R-:W-:Y:S01]  /*0b00*/  IMAD.MOV R0, RZ, RZ, -R6 ;  /* 0x000000ffff007224 */ /* 0x000fe200078e0a06 */
[----:B------:R-:W1:Y:S01]  /*0b10*/  I2F.RP R4, R24 ;  /* 0x0000001800047306 */ /* 0x000e620000209400 */
[----:B------:R-:W-:-:S04]  /*0b20*/  IMAD.HI.U32 R2, R2, R3, RZ ;  /* 0x0000000302027227 */ /* 0x000fc800078e00ff */
[----:B------:R-:W-:-:S03]  /*0b30*/  IMAD R0, R2, R0, R3 ;  /* 0x0000000002007224 */ /* 0x000fc600078e0203 */
[----:B------:R-:W3:Y:S02]  /*0b40*/  I2F.RP R3, R21 ;  /* 0x0000001500037306 */ /* 0x000ee40000209400 */
[----:B------:R-:W-:-:S06]  /*0b50*/  ISETP.GT.U32.AND P1, PT, R7, R0, PT ;  /* 0x000000000700720c */ /* 0x000fcc0003f24070 */
[----:B-1----:R-:W1:Y:S07]  /*0b60*/  MUFU.RCP R4, R4 ;  /* 0x0000000400047308 */ /* 0x002e6e0000001000 */
[----:B------:R-:W-:Y:S01]  /*0b70*/  @!P1 IMAD.IADD R0, R0, 0x1, -R7 ;  /* 0x0000000100009824 */ /* 0x000fe200078e0a07 */
[----:B---3--:R-:W3:Y:S01]  /*0b80*/  MUFU.RCP R3, R3 ;  /* 0x0000000300037308 */ /* 0x008ee20000001000 */
[----:B------:R-:W-:Y:S01]  /*0b90*/  @!P1 VIADD R2, R2, 0x1 ;  /* 0x0000000102029836 */ /* 0x000fe20000000000 */
[----:B------:R-:W-:-:S02]  /*0ba0*/  ISETP.NE.AND P1, PT, R13, RZ, PT ;  /* 0x000000ff0d00720c */ /* 0x000fc40003f25270 */
[----:B------:R-:W-:Y:S02]  /*0bb0*/  ISETP.GE.U32.AND P0, PT, R0, R7, PT ;  /* 0x000000070000720c */ /* 0x000fe40003f06070 */
[----:B------:R-:W-:Y:S01]  /*0bc0*/  LOP3.LUT R0, R10, R13, RZ, 0x3c, !PT ;  /* 0x0000000d0a007212 */ /* 0x000fe200078e3cff */
[----:B-1----:R-:W-:-:S03]  /*0bd0*/  VIADD R6, R4, 0xffffffe ;  /* 0x0ffffffe04067836 */ /* 0x002fc60000000000 */
[----:B------:R-:W-:Y:S01]  /*0be0*/  ISETP.GE.AND P2, PT, R0, RZ, PT ;  /* 0x000000ff0000720c */ /* 0x000fe20003f46270 */
[----:B------:R-:W-:Y:S01]  /*0bf0*/  IMAD.SHL.U32 R0, R169, 0x200000, RZ ;  /* 0x00200000a9007824 */ /* 0x000fe200078e00ff */
[----:B------:R1:W4:Y:S04]  /*0c00*/  F2I.FTZ.U32.TRUNC.NTZ R7, R6 ;  /* 0x0000000600077305 */ /* 0x000328000021f000 */
[----:B------:R-:W-:Y:S01]  /*0c10*/  LOP3.LUT R0, R0, 0x600000, RZ, 0xc0, !PT ;  /* 0x0060000000007812 */ /* 0x000fe200078ec0ff */
[----:B------:R-:W-:Y:S02]  /*0c20*/  @P0 VIADD R2, R2, 0x1 ;  /* 0x0000000102020836 */ /* 0x000fe40000000000 */
[----:B---3--:R-:W-:Y:S01]  /*0c30*/  VIADD R3, R3, 0xffffffe ;  /* 0x0ffffffe03037836 */ /* 0x008fe20000000000 */
[----:B------:R-:W-:Y:S01]  /*0c40*/  R2UR UR10, R0 ;  /* 0x00000000000a72ca */ /* 0x000fe200000e0000 */
[----:B------:R-:W-:-:S02]  /*0c50*/  IMAD.MOV.U32 R4, RZ, RZ, R2 ;  /* 0x000000ffff047224 */ /* 0x000fc400078e0002 */
[----:B------:R3:W5:Y:S01]  /*0c60*/  F2I.FTZ.U32.TRUNC.NTZ R5, R3 ;  /* 0x0000000300057305 */ /* 0x000762000021f000 */
[----:B-1----:R-:W-:Y:S02]  /*0c70*/  IMAD.MOV.U32 R6, RZ, RZ, RZ ;  /* 0x000000ffff067224 */ /* 0x002fe400078e00ff */
[----:B------:R-:W-:Y:S01]  /*0c80*/  @!P2 IMAD.MOV R4, RZ, RZ, -R4 ;  /* 0x000000ffff04a224 */ /* 0x000fe200078e0a04 */
[----:B------:R-:W-:Y:S01]  /*0c90*/  @!P1 LOP3.LUT R4, RZ, R13, RZ, 0x33, !PT ;  /* 0x0000000dff049212 */ /* 0x000fe200078e33ff */
[----:B----4-:R-:W-:-:S04]  /*0ca0*/  IMAD.MOV R15, RZ, RZ, -R7 ;  /* 0x000000ffff0f7224 */ /* 0x010fc800078e0a07 */
[----:B------:R-:W-:Y:S02]  /*0cb0*/  IMAD.SHL.U32 R2, R4, 0x80, RZ ;  /* 0x0000008004027824 */ /* 0x000fe400078e00ff */
[----:B------:R-:W-:Y:S02]  /*0cc0*/  IMAD R11, R15, R24, RZ ;  /* 0x000000180f0b7224 */ /* 0x000fe400078e02ff */
[----:B------:R-:W-:Y:S01]  /*0cd0*/  IMAD.MOV R0, RZ, RZ, -R4 ;  /* 0x000000ffff007224 */ /* 0x000fe200078e0a04 */
[----:B------:R-:W-:Y:S01]  /*0ce0*/  LOP3.LUT R9, R2, 0x43, R9, 0xf8, !PT ;  /* 0x0000004302097812 */ /* 0x000fe200078ef809 */
[----:B------:R-:W-:-:S03]  /*0cf0*/  IMAD.HI.U32 R7, R7, R11, R6 ;  /* 0x0000000b07077227 */ /* 0x000fc600078e0006 */
[----:B---3--:R-:W-:Y:S01]  /*0d00*/  IABS R3, R9 ;  /* 0x0000000900037213 */ /* 0x008fe20000000000 */
[----:B------:R-:W-:Y:S01]  /*0d10*/  IMAD R0, R13, R0, R10 ;  /* 0x000000000d007224 */ /* 0x000fe200078e020a */
[C---:B------:R-:W-:Y:S01]  /*0d20*/  LOP3.LUT R14, R9.reuse, 0x4, RZ, 0xfc, !PT ;  /* 0x00000004090e7812 */ /* 0x040fe200078efcff */
[----:B-----5:R-:W-:Y:S01]  /*0d30*/  IMAD.MOV R4, RZ, RZ, -R5 ;  /* 0x000000ffff047224 */ /* 0x020fe200078e0a05 */
[C---:B------:R-:W-:Y:S01]  /*0d40*/  LOP3.LUT R31, R9.reuse, 0x10, RZ, 0xfc, !PT ;  /* 0x00000010091f7812 */ /* 0x040fe200078efcff */
[----:B------:R-:W-:Y:S01]  /*0d50*/  IMAD.MOV.U32 R10, RZ, RZ, R3 ;  /* 0x000000ffff0a7224 */ /* 0x000fe200078e0003 */
[----:B------:R-:W-:Y:S01]  /*0d60*/  IABS R12, R14 ;  /* 0x0000000e000c7213 */ /* 0x000fe20000000000 */
[----:B------:R-:W-:Y:S01]  /*0d70*/  IMAD.SHL.U32 R3, R54, 0x80, RZ ;  /* 0x0000008036037824 */ /* 0x000fe200078e00ff */
[----:B------:R-:W-:Y:S01]  /*0d80*/  ISETP.GE.AND P5, PT, R14, RZ, PT ;  /* 0x000000ff0e00720c */ /* 0x000fe20003fa6270 */
[----:B------:R-:W-:Y:S01]  /*0d90*/  IMAD.IADD R0, R8, 0x1, R0 ;  /* 0x0000000108007824 */ /* 0x000fe200078e0200 */
[----:B------:R-:W-:Y:S01]  /*0da0*/  LOP3.LUT R33, R9, 0x14, RZ, 0xfc, !PT ;  /* 0x0000001409217812 */ /* 0x000fe200078efcff */
[----:B------:R-:W-:Y:S01]  /*0db0*/  IMAD.HI.U32 R6, R7, R10, RZ ;  /* 0x0000000a07067227 */ /* 0x000fe200078e00ff */
[----:B------:R-:W-:-:S02]  /*0dc0*/  LOP3.LUT R3, R3, 0x80, RZ, 0xc0, !PT ;  /* 0x0000008003037812 */ /* 0x000fc400078ec0ff */
[----:B------:R-:W-:Y:S01]  /*0dd0*/  IABS R19, R31 ;  /* 0x0000001f00137213 */ /* 0x000fe20000000000 */
[----:B------:R-:W-:Y:S01]  /*0de0*/  IMAD.HI.U32 R8, R7, R12, RZ ;  /* 0x0000000c07087227 */ /* 0x000fe200078e00ff */
[----:B------:R-:W-:Y:S02]  /*0df0*/  IABS R20, R33 ;  /* 0x0000002100147213 */ /* 0x000fe40000000000 */
[C---:B------:R-:W-:Y:S01]  /*0e00*/  LOP3.LUT R34, R9.reuse, 0x18, RZ, 0xfc, !PT ;  /* 0x0000001809227812 */ /* 0x040fe200078efcff */
[----:B------:R-:W-:Y:S01]  /*0e10*/  IMAD R11, R4, R21, RZ ;  /* 0x00000015040b7224 */ /* 0x000fe200078e02ff */
[C---:B------:R-:W-:Y:S01]  /*0e20*/  LOP3.LUT R35, R9.reuse, 0x1c, RZ, 0xfc, !PT ;  /* 0x0000001c09237812 */ /* 0x040fe200078efcff */
[----:B------:R-:W-:Y:S01]  /*0e30*/  IMAD.MOV.U32 R4, RZ, RZ, RZ ;  /* 0x000000ffff047224 */ /* 0x000fe200078e00ff */
[C---:B------:R-:W-:Y:S01]  /*0e40*/  LOP3.LUT R36, R9.reuse, 0x20, RZ, 0xfc, !PT ;  /* 0x0000002009247812 */ /* 0x040fe200078efcff */
[----:B------:R-:W-:Y:S01]  /*0e50*/  IMAD.MOV R13, RZ, RZ, -R6 ;  /* 0x000000ffff0d7224 */ /* 0x000fe200078e0a06 */
[C---:B------:R-:W-:Y:S01]  /*0e60*/  LOP3.LUT R6, R9.reuse, 0x8, RZ, 0xfc, !PT ;  /* 0x0000000809067812 */ /* 0x040fe200078efcff */
[----:B------:R-:W-:Y:S01]  /*0e70*/  IMAD.MOV R15, RZ, RZ, -R8 ;  /* 0x000000ffff0f7224 */ /* 0x000fe200078e0a08 */
[----:B------:R-:W-:Y:S01]  /*0e80*/  LOP3.LUT R8, R9, 0xc, RZ, 0xfc, !PT ;  /* 0x0000000c09087812 */ /* 0x000fe200078efcff */
[----:B------:R-:W-:Y:S01]  /*0e90*/  IMAD.HI.U32 R4, R5, R11, R4 ;  /* 0x0000000b05047227 */ /* 0x000fe200078e0004 */
[----:B------:R-:W-:-:S02]  /*0ea0*/  ISETP.GE.AND P0, PT, R6, RZ, PT ;  /* 0x000000ff0600720c */ /* 0x000fc40003f06270 */
[----:B------:R-:W-:Y:S01]  /*0eb0*/  IABS R16, R8 ;  /* 0x0000000800107213 */ /* 0x000fe20000000000 */
[----:B------:R-:W-:Y:S01]  /*0ec0*/  IMAD R0, R0, 0x100, R3 ;  /* 0x0000010000007824 */ /* 0x000fe200078e0203 */
[----:B------:R-:W-:Y:S01]  /*0ed0*/  LOP3.LUT R3, R18, 0x7f, RZ, 0xc0, !PT ;  /* 0x0000007f12037812 */ /* 0x000fe200078ec0ff */
[C---:B------:R-:W-:Y:S01]  /*0ee0*/  IMAD R5, R24.reuse, R13, R10 ;  /* 0x0000000d18057224 */ /* 0x040fe200078e020a */
[----:B------:R-:W-:Y:S01]  /*0ef0*/  IABS R13, R6 ;  /* 0x00000006000d7213 */ /* 0x000fe20000000000 */
[----:B------:R-:W-:Y:S01]  /*0f00*/  IMAD R10, R24, R15, R12 ;  /* 0x0000000f180a7224 */ /* 0x000fe200078e020c */
[----:B------:R-:W-:Y:S01]  /*0f10*/  ISETP.GE.AND P3, PT, R8, RZ, PT ;  /* 0x000000ff0800720c */ /* 0x000fe20003f66270 */
[----:B------:R-:W-:Y:S01]  /*0f20*/  IMAD.IADD R0, R3, 0x1, R0 ;  /* 0x0000000103007824 */ /* 0x000fe200078e0200 */
[C---:B------:R-:W-:Y:S01]  /*0f30*/  ISETP.GT.U32.AND P2, PT, R24.reuse, R5, PT ;  /* 0x000000051800720c */ /* 0x040fe20003f44070 */
[----:B------:R-:W-:Y:S01]  /*0f40*/  IMAD.HI.U32 R6, R7, R13, RZ ;  /* 0x0000000d07067227 */ /* 0x000fe200078e00ff */
[----:B------:R-:W-:-:S02]  /*0f50*/  ISETP.GT.U32.AND P4, PT, R24, R10, PT ;  /* 0x0000000a1800720c */ /* 0x000fc40003f84070 */
[----:B------:R-:W-:Y:S01]  /*0f60*/  IABS R14, R0 ;  /* 0x00000000000e7213 */ /* 0x000fe20000000000 */
[----:B------:R-:W-:Y:S01]  /*0f70*/  IMAD.MOV R15, RZ, RZ, -R6 ;  /* 0x000000ffff0f7224 */ /* 0x000fe200078e0a06 */
[----:B------:R-:W-:Y:S01]  /*0f80*/  LOP3.LUT R37, R9, 0x24, RZ, 0xfc, !PT ;  /* 0x0000002409257812 */ /* 0x000fe200078efcff */
[----:B------:R-:W-:Y:S01]  /*0f90*/  IMAD.HI.U32 R8, R7, R16, RZ ;  /* 0x0000001007087227 */ /* 0x000fe200078e00ff */
[----:B------:R-:W-:Y:S02]  /*0fa0*/  IABS R22, R36 ;  /* 0x0000002400167213 */ /* 0x000fe40000000000 */
[----:B------:R-:W-:Y:S01]  /*0fb0*/  IABS R26, R37 ;  /* 0x00000025001a7213 */ /* 0x000fe20000000000 */
[----:B------:R-:W-:Y:S01]  /*0fc0*/  IMAD.HI.U32 R4, R4, R14, RZ ;  /* 0x0000000e04047227 */ /* 0x000fe200078e00ff */
[C---:B------:R-:W-:Y:S02]  /*0fd0*/  LOP3.LUT R38, R9.reuse, 0x28, RZ, 0xfc, !PT ;  /* 0x0000002809267812 */ /* 0x040fe400078efcff */
[C---:B------:R-:W-:Y:S01]  /*0fe0*/  LOP3.LUT R39, R9.reuse, 0x2c, RZ, 0xfc, !PT ;  /* 0x0000002c09277812 */ /* 0x040fe200078efcff */
[----:B------:R-:W-:Y:S01]  /*0ff0*/  IMAD.MOV R6, RZ, RZ, -R4 ;  /* 0x000000ffff067224 */ /* 0x000fe200078e0a04 */
[----:B------:R-:W-:Y:S01]  /*1000*/  IABS R27, R38 ;  /* 0x00000026001b7213 */ /* 0x000fe20000000000 */
[--C-:B------:R-:W-:Y:S01]  /*1010*/  @!P4 IMAD.IADD R10, R10, 0x1, -R24.reuse ;  /* 0x000000010a0ac824 */ /* 0x100fe200078e0a18 */
[C---:B------:R-:W-:Y:S01]  /*1020*/  LOP3.LUT R40, R9.reuse, 0x30, RZ, 0xfc, !PT ;  /* 0x0000003009287812 */ /* 0x040fe200078efcff */
[C---:B------:R-:W-:Y:S01]  /*1030*/  IMAD R4, R24.reuse, R15, R13 ;  /* 0x0000000f18047224 */ /* 0x040fe200078e020d */
[----:B------:R-:W-:Y:S01]  /*1040*/  LOP3.LUT R41, R9, 0x34, RZ, 0xfc, !PT ;  /* 0x0000003409297812 */ /* 0x000fe200078efcff */
[----:B------:R-:W-:Y:S01]  /*1050*/  @!P2 IMAD.IADD R5, R5, 0x1, -R24 ;  /* 0x000000010505a824 */ /* 0x000fe200078e0a18 */
[C---:B------:R-:W-:Y:S01]  /*1060*/  ISETP.GT.U32.AND P6, PT, R24.reuse, R10, PT ;  /* 0x0000000a1800720c */ /* 0x040fe20003fc4070 */
[----:B------:R-:W-:Y:S01]  /*1070*/  IMAD.HI.U32 R11, R7, R19, RZ ;  /* 0x00000013070b7227 */ /* 0x000fe200078e00ff */
[----:B------:R-:W-:-:S02]  /*1080*/  ISETP.GT.U32.AND P4, PT, R24, R4, PT ;  /* 0x000000041800720c */ /* 0x000fc40003f84070 */
[C---:B------:R-:W-:Y:S01]  /*1090*/  ISETP.GT.U32.AND P2, PT, R24.reuse, R5, PT ;  /* 0x000000051800720c */ /* 0x040fe20003f44070 */
[----:B------:R-:W-:Y:S01]  /*10a0*/  IMAD.HI.U32 R12, R7, R20, RZ ;  /* 0x00000014070c7227 */ /* 0x000fe200078e00ff */
[C---:B------:R-:W-:Y:S02]  /*10b0*/  LOP3.LUT R42, R9.reuse, 0x38, RZ, 0xfc, !PT ;  /* 0x00000038092a7812 */ /* 0x040fe400078efcff */
[----:B------:R-:W-:Y:S01]  /*10c0*/  LOP3.LUT R30, R9, 0x3c, RZ, 0xfc, !PT ;  /* 0x0000003c091e7812 */ /* 0x000fe200078efcff */
[----:B------:R-:W-:Y:S01]  /*10d0*/  IMAD.MOV R17, RZ, RZ, -R8 ;  /* 0x000000ffff117224 */ /* 0x000fe200078e0a08 */
[----:B------:R-:W-:Y:S01]  /*10e0*/  IABS R28, R42 ;  /* 0x0000002a001c7213 */ /* 0x000fe20000000000 */
[----:B------:R-:W-:Y:S01]  /*10f0*/  IMAD.MOV R8, RZ, RZ, -R11 ;  /* 0x000000ffff087224 */ /* 0x000fe200078e0a0b */
[----:B------:R-:W-:Y:S01]  /*1100*/  IABS R29, R30 ;  /* 0x0000001e001d7213 */ /* 0x000fe20000000000 */
[----:B------:R-:W-:Y:S02]  /*1110*/  IMAD.MOV R23, RZ, RZ, -R12 ;  /* 0x000000ffff177224 */ /* 0x000fe400078e0a0c */
[C---:B------:R-:W-:Y:S01]  /*1120*/  IMAD R11, R24.reuse, R17, R16 ;  /* 0x00000011180b7224 */ /* 0x040fe200078e0210 */
[----:B------:R-:W-:Y:S01]  /*1130*/  IABS R17, R34 ;  /* 0x0000002200117213 */ /* 0x000fe20000000000 */
[----:B------:R-:W-:-:S02]  /*1140*/  IMAD R12, R24, R8, R19 ;  /* 0x00000008180c7224 */ /* 0x000fc400078e0213 */
[----:B------:R-:W-:Y:S01]  /*1150*/  IMAD R13, R24, R23, R20 ;  /* 0x00000017180d7224 */ /* 0x000fe200078e0214 */
[----:B------:R-:W-:Y:S01]  /*1160*/  IABS R20, R35 ;  /* 0x0000002300147213 */ /* 0x000fe20000000000 */
[----:B------:R-:W-:Y:S02]  /*1170*/  IMAD R6, R21, R6, R14 ;  /* 0x0000000615067224 */ /* 0x000fe400078e020e */
[----:B------:R-:W-:Y:S01]  /*1180*/  @!P6 IMAD.IADD R10, R10, 0x1, -R24 ;  /* 0x000000010a0ae824 */ /* 0x000fe200078e0a18 */
[----:B------:R-:W-:Y:S01]  /*1190*/  ISETP.GT.U32.AND P6, PT, R24, R12, PT ;  /* 0x0000000c1800720c */ /* 0x000fe20003fc4070 */
[----:B------:R-:W-:Y:S01]  /*11a0*/  IMAD.HI.U32 R8, R7, R17, RZ ;  /* 0x0000001107087227 */ /* 0x000fe200078e00ff */
[----:B------:R-:W-:-:S03]  /*11b0*/  ISETP.GT.U32.AND P1, PT, R21, R6, PT ;  /* 0x000000061500720c */ /* 0x000fc60003f24070 */
[----:B------:R-:W-:Y:S01]  /*11c0*/  @!P4 IMAD.IADD R4, R4, 0x1, -R24 ;  /* 0x000000010404c824 */ /* 0x000fe200078e0a18 */
[----:B------:R-:W-:Y:S01]  /*11d0*/  ISETP.GT.U32.AND P4, PT, R24, R13, PT ;  /* 0x0000000d1800720c */ /* 0x000fe20003f84070 */
[----:B------:R-:W-:-:S04]  /*11e0*/  IMAD.HI.U32 R14, R7, R20, RZ ;  /* 0x00000014070e7227 */ /* 0x000fc800078e00ff */
[----:B------:R-:W-:Y:S01]  /*11f0*/  @!P2 IMAD.IADD R5, R5, 0x1, -R24 ;  /* 0x000000010505a824 */ /* 0x000fe200078e0a18 */
[----:B------:R-:W-:Y:S01]  /*1200*/  ISETP.GT.U32.AND P2, PT, R24, R11, PT ;  /* 0x0000000b1800720c */ /* 0x000fe20003f44070 */
[----:B------:R-:W-:-:S04]  /*1210*/  IMAD.HI.U32 R15, R7, R22, RZ ;  /* 0x00000016070f7227 */ /* 0x000fc800078e00ff */
[----:B------:R-:W-:Y:S02]  /*1220*/  IMAD.MOV R19, RZ, RZ, -R8 ;  /* 0x000000ffff137224 */ /* 0x000fe400078e0a08 */
[----:B------:R-:W-:-:S04]  /*1230*/  IMAD.HI.U32 R16, R7, R26, RZ ;  /* 0x0000001a07107227 */ /* 0x000fc800078e00ff */
[----:B------:R-:W-:Y:S02]  /*1240*/  IMAD.MOV R23, RZ, RZ, -R14 ;  /* 0x000000ffff177224 */ /* 0x000fe400078e0a0e */
[----:B------:R-:W-:Y:S02]  /*1250*/  IMAD.MOV R25, RZ, RZ, -R15 ;  /* 0x000000ffff197224 */ /* 0x000fe400078e0a0f */
[C---:B------:R-:W-:Y:S02]  /*1260*/  IMAD R14, R24.reuse, R19, R17 ;  /* 0x00000013180e7224 */ /* 0x040fe400078e0211 */
[----:B------:R-:W-:Y:S02]  /*1270*/  IMAD.MOV R17, RZ, RZ, -R16 ;  /* 0x000000ffff117224 */ /* 0x000fe400078e0a10 */
[C---:B------:R-:W-:Y:S02]  /*1280*/  IMAD R15, R24.reuse, R23, R20 ;  /* 0x00000017180f7224 */ /* 0x040fe400078e0214 */
[----:B------:R-:W-:Y:S01]  /*1290*/  IMAD R16, R24, R25, R22 ;  /* 0x0000001918107224 */ /* 0x000fe200078e0216 */
[----:B------:R-:W-:Y:S01]  /*12a0*/  IABS R22, R39 ;  /* 0x0000002700167213 */ /* 0x000fe20000000000 */
[--C-:B------:R-:W-:Y:S01]  /*12b0*/  @!P6 IMAD.IADD R12, R12, 0x1, -R24.reuse ;  /* 0x000000010c0ce824 */ /* 0x100fe200078e0a18 */
[C---:B------:R-:W-:Y:S01]  /*12c0*/  ISETP.GT.U32.AND P6, PT, R24.reuse, R15, PT ;  /* 0x0000000f1800720c */ /* 0x040fe20003fc4070 */
[--C-:B------:R-:W-:Y:S01]  /*12d0*/  @!P4 IMAD.IADD R13, R13, 0x1, -R24.reuse ;  /* 0x000000010d0dc824 */ /* 0x100fe200078e0a18 */
[----:B------:R-:W-:Y:S01]  /*12e0*/  ISETP.GT.U32.AND P4, PT, R24, R16, PT ;  /* 0x000000101800720c */ /* 0x000fe20003f84070 */
[----:B------:R-:W-:Y:S01]  /*12f0*/  @!P1 IMAD.IADD R6, R6, 0x1, -R21 ;  /* 0x0000000106069824 */ /* 0x000fe200078e0a15 */
[----:B------:R-:W-:Y:S01]  /*1300*/  IABS R25, R40 ;  /* 0x0000002800197213 */ /* 0x000fe20000000000 */
[----:B------:R-:W-:Y:S01]  /*1310*/  @!P2 IMAD.IADD R11, R11, 0x1, -R24 ;  /* 0x000000010b0ba824 */ /* 0x000fe200078e0a18 */
[C---:B------:R-:W-:Y:S01]  /*1320*/  ISETP.GT.U32.AND P2, PT, R24.reuse, R14, PT ;  /* 0x0000000e1800720c */ /* 0x040fe20003f44070 */
[----:B------:R-:W-:Y:S01]  /*1330*/  IMAD R17, R24, R17, R26 ;  /* 0x0000001118117224 */ /* 0x000fe200078e021a */
[----:B------:R-:W-:Y:S01]  /*1340*/  ISETP.GT.U32.AND P1, PT, R21, R6, PT ;  /* 0x000000061500720c */ /* 0x000fe20003f24070 */
[----:B------:R-:W-:Y:S01]  /*1350*/  IMAD.HI.U32 R8, R7, R27, RZ ;  /* 0x0000001b07087227 */ /* 0x000fe200078e00ff */
[----:B------:R-:W-:-:S03]  /*1360*/  IABS R26, R41 ;  /* 0x00000029001a7213 */ /* 0x000fc60000000000 */
[--C-:B------:R-:W-:Y:S01]  /*1370*/  @!P6 IMAD.IADD R15, R15, 0x1, -R24.reuse ;  /* 0x000000010f0fe824 */ /* 0x100fe200078e0a18 */
[----:B------:R-:W-:Y:S01]  /*1380*/  ISETP.GT.U32.AND P6, PT, R24, R4, PT ;  /* 0x000000041800720c */ /* 0x000fe20003fc4070 */
[----:B------:R-:W-:Y:S01]  /*1390*/  @!P4 IMAD.IADD R16, R16, 0x1, -R24 ;  /* 0x000000011010c824 */ /* 0x000fe200078e0a18 */
[----:B------:R-:W-:Y:S01]  /*13a0*/  ISETP.GT.U32.AND P4, PT, R24, R11, PT ;  /* 0x0000000b1800720c */ /* 0x000fe20003f84070 */
[----:B------:R-:W-:Y:S02]  /*13b0*/  IMAD.MOV R8, RZ, RZ, -R8 ;  /* 0x000000ffff087224 */ /* 0x000fe400078e0a08 */
[----:B------:R-:W-:Y:S01]  /*13c0*/  @!P2 IMAD.IADD R14, R14, 0x1, -R24 ;  /* 0x000000010e0ea824 */ /* 0x000fe200078e0a18 */
[----:B------:R-:W-:Y:S01]  /*13d0*/  ISETP.GT.U32.AND P2, PT, R24, R17, PT ;  /* 0x000000111800720c */ /* 0x000fe20003f44070 */
[----:B------:R-:W-:Y:S01]  /*13e0*/  @!P1 IMAD.IADD R6, R6, 0x1, -R21 ;  /* 0x0000000106069824 */ /* 0x000fe200078e0a15 */
[----:B------:R-:W-:Y:S01]  /*13f0*/  ISETP.GE.AND P1, PT, R9, RZ, PT ;  /* 0x000000ff0900720c */ /* 0x000fe20003f26270 */
[----:B------:R-:W-:-:S02]  /*1400*/  IMAD R19, R24, R8, R27 ;  /* 0x0000000818137224 */ /* 0x000fc400078e021b */
[----:B------:R-:W-:-:S04]  /*1410*/  IMAD.HI.U32 R8, R7, R22, RZ ;  /* 0x0000001607087227 */ /* 0x000fc800078e00ff */
[----:B------:R-:W-:-:S04]  /*1420*/  IMAD.HI.U32 R9, R7, R25, RZ ;  /* 0x0000001907097227 */ /* 0x000fc800078e00ff */
[----:B------:R-:W-:-:S04]  /*1430*/  IMAD.HI.U32 R20, R7, R26, RZ ;  /* 0x0000001a07147227 */ /* 0x000fc800078e00ff */
[----:B------:R-:W-:-:S04]  /*1440*/  IMAD.HI.U32 R21, R7, R28, RZ ;  /* 0x0000001c07157227 */ /* 0x000fc800078e00ff */
[----:B------:R-:W-:-:S04]  /*1450*/  IMAD.HI.U32 R7, R7, R29, RZ ;  /* 0x0000001d07077227 */ /* 0x000fc800078e00ff */
[----:B------:R-:W-:Y:S02]  /*1460*/  IMAD.MOV R23, RZ, RZ, -R8 ;  /* 0x000000ffff177224 */ /* 0x000fe400078e0a08 */
[----:B------:R-:W-:Y:S02]  /*1470*/  IMAD.MOV R8, RZ, RZ, -R7 ;  /* 0x000000ffff087224 */ /* 0x000fe400078e0a07 */
[--C-:B------:R-:W-:Y:S01]  /*1480*/  @!P6 IMAD.IADD R4, R4, 0x1, -R24.reuse ;  /* 0x000000010404e824 */ /* 0x100fe200078e0a18 */
[C---:B------:R-:W-:Y:S01]  /*1490*/  ISETP.GT.U32.AND P6, PT, R24.reuse, R15, PT ;  /* 0x0000000f1800720c */ /* 0x040fe20003fc4070 */
[----:B------:R-:W-:Y:S01]  /*14a0*/  @!P4 IMAD.IADD R11, R11, 0x1, -R24 ;  /* 0x000000010b0bc824 */ /* 0x000fe200078e0a18 */
[C---:B------:R-:W-:Y:S01]  /*14b0*/  ISETP.GT.U32.AND P4, PT, R24.reuse, R13, PT ;  /* 0x0000000d1800720c */ /* 0x040fe20003f84070 */
[C---:B------:R-:W-:Y:S02]  /*14c0*/  IMAD R7, R24.reuse, R23, R22 ;  /* 0x0000001718077224 */ /* 0x040fe400078e0216 */
[----:B------:R-:W-:Y:S01]  /*14d0*/  @!P2 IMAD.IADD R17, R17, 0x1, -R24 ;  /* 0x000000011111a824 */ /* 0x000fe200078e0a18 */
[C---:B------:R-:W-:Y:S01]  /*14e0*/  ISETP.GT.U32.AND P2, PT, R24.reuse, R12, PT ;  /* 0x0000000c1800720c */ /* 0x040fe20003f44070 */
[----:B------:R-:W-:-:S02]  /*14f0*/  IMAD R22, R24, R8, R29 ;  /* 0x0000000818167224 */ /* 0x000fc400078e021d */
[----:B------:R-:W-:Y:S02]  /*1500*/  IMAD.MOV.U32 R8, RZ, RZ, R5 ;  /* 0x000000ffff087224 */ /* 0x000fe400078e0005 */
[----:B------:R-:W-:Y:S02]  /*1510*/  IMAD.MOV.U32 R32, RZ, RZ, R4 ;  /* 0x000000ffff207224 */ /* 0x000fe400078e0004 */
[----:B------:R-:W-:Y:S01]  /*1520*/  IMAD.MOV R9, RZ, RZ, -R9 ;  /* 0x000000ffff097224 */ /* 0x000fe200078e0a09 */
[----:B------:R-:W1:Y:S01]  /*1530*/  LDS R4, [UR14] ;  /* 0x0000000eff047984 */ /* 0x000e620008000800 */
[----:B------:R-:W-:Y:S01]  /*1540*/  @!P1 IMAD.MOV R8, RZ, RZ, -R8 ;  /* 0x000000ffff089224 */ /* 0x000fe200078e0a08 */
[C---:B------:R-:W-:Y:S01]  /*1550*/  ISETP.GT.U32.AND P1, PT, R24.reuse, R14, PT ;  /* 0x0000000e1800720c */ /* 0x040fe20003f24070 */
[----:B------:R-:W-:Y:S01]  /*1560*/  @!P0 IMAD.MOV R32, RZ, RZ, -R32 ;  /* 0x000000ffff208224 */ /* 0x000fe200078e0a20 */
[C---:B------:R-:W-:Y:S01]  /*1570*/  ISETP.GT.U32.AND P0, PT, R24.reuse, R16, PT ;  /* 0x000000101800720c */ /* 0x040fe20003f04070 */
[----:B------:R-:W-:-:S02]  /*1580*/  IMAD R9, R24, R9, R25 ;  /* 0x0000000918097224 */ /* 0x000fc400078e0219 */
[----:B------:R-:W-:Y:S02]  /*1590*/  IMAD.MOV R27, RZ, RZ, -R20 ;  /* 0x000000ffff1b7224 */ /* 0x000fe400078e0a14 */
[----:B------:R-:W-:Y:S01]  /*15a0*/  @!P3 IMAD.MOV R11, RZ, RZ, -R11 ;  /* 0x000000ffff0bb224 */ /* 0x000fe200078e0a0b */
[C---:B------:R-:W-:Y:S01]  /*15b0*/  ISETP.GT.U32.AND P3, PT, R24.reuse, R19, PT ;  /* 0x000000131800720c */ /* 0x040fe20003f64070 */
[--C-:B------:R-:W-:Y:S01]  /*15c0*/  @!P4 IMAD.IADD R13, R13, 0x1, -R24.reuse ;  /* 0x000000010d0dc824 */ /* 0x100fe200078e0a18 */
[----:B------:R-:W-:Y:S01]  /*15d0*/  ISETP.GT.U32.AND P4, PT, R24, R9, PT ;  /* 0x000000091800720c */ /* 0x000fe20003f84070 */
[----:B------:R-:W-:Y:S01]  /*15e0*/  @!P2 IMAD.IADD R12, R12, 0x1, -R24 ;  /* 0x000000010c0ca824 */ /* 0x000fe200078e0a18 */
[C---:B------:R-:W-:Y:S01]  /*15f0*/  ISETP.GT.U32.AND P2, PT, R24.reuse, R7, PT ;  /* 0x000000071800720c */ /* 0x040fe20003f44070 */
[C---:B------:R-:W-:Y:S02]  /*1600*/  IMAD R20, R24.reuse, R27, R26 ;  /* 0x0000001b18147224 */ /* 0x040fe400078e021a */
[----:B------:R-:W-:Y:S01]  /*1610*/  @!P5 IMAD.MOV R10, RZ, RZ, -R10 ;  /* 0x000000ffff0ad224 */ /* 0x000fe200078e0a0a */
[----:B------:R-:W-:Y:S01]  /*1620*/  ISETP.GT.U32.AND P5, PT, R24, R17, PT ;  /* 0x000000111800720c */ /* 0x000fe20003fa4070 */
[--C-:B------:R-:W-:Y:S01]  /*1630*/  @!P1 IMAD.IADD R14, R14, 0x1, -R24.reuse ;  /* 0x000000010e0e9824 */ /* 0x100fe200078e0a18 */
[----:B------:R-:W-:Y:S01]  /*1640*/  ISETP.GT.U32.AND P1, PT, R24, R20, PT ;  /* 0x000000141800720c */ /* 0x000fe20003f24070 */
[----:B------:R-:W-:Y:S01]  /*1650*/  @!P0 IMAD.IADD R16, R16, 0x1, -R24 ;  /* 0x0000000110108824 */ /* 0x000fe200078e0a18 */
[----:B------:R-:W-:Y:S01]  /*1660*/  ISETP.GE.AND P0, PT, R31, RZ, PT ;  /* 0x000000ff1f00720c */ /* 0x000fe20003f06270 */
[----:B------:R-:W-:-:S02]  /*1670*/  IMAD.MOV R21, RZ, RZ, -R21 ;  /* 0x000000ffff157224 */ /* 0x000fc400078e0a15 */
[--C-:B------:R-:W-:Y:S01]  /*1680*/  @!P3 IMAD.IADD R19, R19, 0x1, -R24.reuse ;  /* 0x000000011313b824 */ /* 0x100fe200078e0a18 */
[----:B------:R-:W-:Y:S01]  /*1690*/  ISETP.GE.AND P3, PT, R33, RZ, PT ;  /* 0x000000ff2100720c */ /* 0x000fe20003f66270 */
[--C-:B------:R-:W-:Y:S01]  /*16a0*/  @!P4 IMAD.IADD R9, R9, 0x1, -R24.reuse ;  /* 0x000000010909c824 */ /* 0x100fe200078e0a18 */
[----:B------:R-:W-:Y:S01]  /*16b0*/  ISETP.GE.AND P4, PT, R35, RZ, PT ;  /* 0x000000ff2300720c */ /* 0x000fe20003f86270 */
[----:B------:R-:W-:Y:S01]  /*16c0*/  @!P2 IMAD.IADD R7, R7, 0x1, -R24 ;  /* 0x000000010707a824 */ /* 0x000fe200078e0a18 */
[----:B------:R-:W-:Y:S01]  /*16d0*/  ISETP.GE.AND P2, PT, R34, RZ, PT ;  /* 0x000000ff2200720c */ /* 0x000fe20003f46270 */
[C---:B------:R-:W-:Y:S02]  /*16e0*/  IMAD R21, R24.reuse, R21, R28 ;  /* 0x0000001518157224 */ /* 0x040fe400078e021c */
[--C-:B------:R-:W-:Y:S01]  /*16f0*/  @!P5 IMAD.IADD R17, R17, 0x1, -R24.reuse ;  /* 0x000000011111d824 */ /* 0x100fe200078e0a18 */
[C---:B------:R-:W-:Y:S01]  /*1700*/  ISETP.GT.U32.AND P5, PT, R24.reuse, R22, PT ;  /* 0x000000161800720c */ /* 0x040fe20003fa4070 */
[--C-:B------:R-:W-:Y:S01]  /*1710*/  @!P6 IMAD.IADD R15, R15, 0x1, -R24.reuse ;  /* 0x000000010f0fe824 */ /* 0x100fe200078e0a18 */
[----:B------:R-:W-:Y:S01]  /*1720*/  ISETP.GT.U32.AND P6, PT, R24, R21, PT ;  /* 0x000000151800720c */ /* 0x000fe20003fc4070 */
[----:B------:R-:W-:Y:S01]  /*1730*/  @!P1 IMAD.IADD R20, R20, 0x1, -R24 ;  /* 0x0000000114149824 */ /* 0x000fe200078e0a18 */
[----:B------:R-:W-:Y:S01]  /*1740*/  ISETP.GE.AND P1, PT, R36, RZ, PT ;  /* 0x000000ff2400720c */ /* 0x000fe20003f26270 */
[----:B------:R-:W-:Y:S01]  /*1750*/  @!P0 IMAD.MOV R12, RZ, RZ, -R12 ;  /* 0x000000ffff0c8224 */ /* 0x000fe200078e0a0c */
[C---:B------:R-:W-:Y:S01]  /*1760*/  ISETP.GT.U32.AND P0, PT, R24.reuse, R19, PT ;  /* 0x000000131800720c */ /* 0x040fe20003f04070 */
[----:B------:R-:W-:Y:S01]  /*1770*/  @!P3 IMAD.MOV R13, RZ, RZ, -R13 ;  /* 0x000000ffff0db224 */ /* 0x000fe200078e0a0d */
[C---:B------:R-:W-:Y:S01]  /*1780*/  ISETP.GT.U32.AND P3, PT, R24.reuse, R7, PT ;  /* 0x000000071800720c */ /* 0x040fe20003f64070 */
[----:B------:R-:W-:Y:S01]  /*1790*/  @!P4 IMAD.MOV R15, RZ, RZ, -R15 ;  /* 0x000000ffff0fc224 */ /* 0x000fe200078e0a0f */
[C---:B------:R-:W-:Y:S01]  /*17a0*/  ISETP.GT.U32.AND P4, PT, R24.reuse, R20, PT ;  /* 0x000000141800720c */ /* 0x040fe20003f84070 */
[----:B------:R-:W-:Y:S01]  /*17b0*/  @!P2 IMAD.MOV R14, RZ, RZ, -R14 ;  /* 0x000000ffff0ea224 */ /* 0x000fe200078e0a0e */
[----:B------:R-:W-:Y:S01]  /*17c0*/  ISETP.GT.U32.AND P2, PT, R24, R9, PT ;  /* 0x000000091800720c */ /* 0x000fe20003f44070 */
[--C-:B------:R-:W-:Y:S01]  /*17d0*/  @!P5 IMAD.IADD R22, R22, 0x1, -R24.reuse ;  /* 0x000000011616d824 */ /* 0x100fe200078e0a18 */
[----:B-1----:R-:W-:Y:S01]  /*17e0*/  R2UR UR15, R4 ;  /* 0x00000000040f72ca */ /* 0x002fe200000e0000 */
[----:B------:R-:W-:Y:S01]  /*17f0*/  @!P6 IMAD.IADD R21, R21, 0x1, -R24 ;  /* 0x000000011515e824 */ /* 0x000fe200078e0a18 */
[----:B------:R-:W-:Y:S01]  /*1800*/  ISETP.GE.AND P6, PT, R37, RZ, PT ;  /* 0x000000ff2500720c */ /* 0x000fe20003fc6270 */
[----:B------:R-:W-:Y:S01]  /*1810*/  @!P1 IMAD.MOV R16, RZ, RZ, -R16 ;  /* 0x000000ffff109224 */ /* 0x000fe200078e0a10 */
[C---:B------:R-:W-:Y:S01]  /*1820*/  ISETP.GT.U32.AND P1, PT, R24.reuse, R22, PT ;  /* 0x000000161800720c */ /* 0x040fe20003f24070 */
[--C-:B------:R-:W-:Y:S01]  /*1830*/  @!P0 IMAD.IADD R19, R19, 0x1, -R24.reuse ;  /* 0x0000000113138824 */ /* 0x100fe200078e0a18 */
[----:B------:R-:W-:Y:S01]  /*1840*/  ISETP.GE.AND P0, PT, R39, RZ, PT ;  /* 0x000000ff2700720c */ /* 0x000fe20003f06270 */
[--C-:B------:R-:W-:Y:S01]  /*1850*/  @!P3 IMAD.IADD R7, R7, 0x1, -R24.reuse ;  /* 0x000000010707b824 */ /* 0x100fe200078e0a18 */
[----:B------:R-:W-:Y:S01]  /*1860*/  ISETP.GT.U32.AND P5, PT, R24, R21, PT ;  /* 0x000000151800720c */ /* 0x000fe20003fa4070 */
[--C-:B------:R-:W-:Y:S01]  /*1870*/  @!P4 IMAD.IADD R20, R20, 0x1, -R24.reuse ;  /* 0x000000011414c824 */ /* 0x100fe200078e0a18 */
[----:B------:R-:W-:Y:S01]  /*1880*/  ISETP.GE.AND P4, PT, R42, RZ, PT ;  /* 0x000000ff2a00720c */ /* 0x000fe20003f86270 */
[----:B------:R-:W-:Y:S01]  /*1890*/  @!P2 IMAD.IADD R9, R9, 0x1, -R24 ;  /* 0x000000010909a824 */ /* 0x000fe200078e0a18 */
[----:B------:R-:W-:Y:S01]  /*18a0*/  ISETP.GE.AND P2, PT, R41, RZ, PT ;  /* 0x000000ff2900720c */ /* 0x000fe20003f46270 */
[C---:B------:R-:W-:Y:S01]  /*18b0*/  VIADD R4, R113.reuse, 0xffffffff ;  /* 0xffffffff71047836 */ /* 0x040fe20000000000 */
[----:B------:R-:W-:Y:S01]  /*18c0*/  ISETP.GE.AND P3, PT, R40, RZ, PT ;  /* 0x000000ff2800720c */ /* 0x000fe20003f66270 */
[----:B------:R-:W-:Y:S01]  /*18d0*/  IMAD.MOV.U32 R28, RZ, RZ, R7 ;  /* 0x000000ffff1c7224 */ /* 0x000fe200078e0007 */
[----:B------:R-:W-:Y:S01]  /*18e0*/  LOP3.LUT R7, RZ, R47, RZ, 0x33, !PT ;  /* 0x0000002fff077212 */ /* 0x000fe200078e33ff */
[----:B------:R-:W-:-:S02]  /*18f0*/  VIADD R5, R113, 0xfffffffe ;  /* 0xfffffffe71057836 */ /* 0x000fc40000000000 */
[----:B------:R-:W-:Y:S01]  /*1900*/  @!P1 IMAD.IADD R22, R22, 0x1, -R24 ;  /* 0x0000000116169824 */ /* 0x000fe200078e0a18 */
[----:B------:R-:W-:Y:S01]  /*1910*/  ISETP.GE.U32.AND P1, PT, R4, 0x7fffffe0, PT ;  /* 0x7fffffe00400780c */ /* 0x000fe20003f26070 */
[----:B------:R-:W-:Y:S01]  /*1920*/  @!P0 IMAD.MOV R28, RZ, RZ, -R28 ;  /* 0x000000ffff1c8224 */ /* 0x000fe200078e0a1c */
[----:B------:R-:W-:Y:S01]  /*1930*/  BAR.SYNC.DEFER_BLOCKING 0x0 ;  /* 0x0000000000007b1d */ /* 0x000fe20000010000 */
[----:B------:R-:W-:Y:S01]  /*1940*/  ISETP.GE.U32.AND P0, PT, R5, 0x7fffffdf, PT ;  /* 0x7fffffdf0500780c */ /* 0x000fe20003f06070 */
[----:B------:R-:W-:Y:S01]  /*1950*/  @!P6 IMAD.MOV R17, RZ, RZ, -R17 ;  /* 0x000000ffff11e224 */ /* 0x000fe200078e0a11 */
[----:B------:R-:W-:Y:S01]  /*1960*/  ISETP.GE.AND P6, PT, R38, RZ, PT ;  /* 0x000000ff2600720c */ /* 0x000fe20003fc6270 */
[----:B------:R-:W-:Y:S01]  /*1970*/  @!P5 IMAD.IADD R21, R21, 0x1, -R24 ;  /* 0x000000011515d824 */ /* 0x000fe200078e0a18 */
[----:B------:R-:W-:-:S03]  /*1980*/  ISETP.GE.AND P5, PT, R30, RZ, PT ;  /* 0x000000ff1e00720c */ /* 0x000fc60003fa6270 */
[----:B------:R-:W1:Y:S01]  /*1990*/  LDC.64 R4, c[0x0][0x3a8] ;  /* 0x0000ea00ff047b82 */ /* 0x000e620000000a00 */
[----:B------:R-:W-:Y:S02]  /*19a0*/  IMAD.MOV.U32 R42, RZ, RZ, R20 ;  /* 0x000000ffff2a7224 */ /* 0x000fe400078e0014 */
[----:B------:R-:W-:Y:S01]  /*19b0*/  @!P4 IMAD.MOV R21, RZ, RZ, -R21 ;  /* 0x000000ffff15c224 */ /* 0x000fe200078e0a15 */
[----:B------:R-:W-:Y:S01]  /*19c0*/  ISETP.GE.AND P4, PT, R0, RZ, PT ;  /* 0x000000ff0000720c */ /* 0x000fe20003f86270 */
[----:B------:R-:W-:Y:S01]  /*19d0*/  @!P2 IMAD.MOV R42, RZ, RZ, -R42 ;  /* 0x000000ffff2aa224 */ /* 0x000fe200078e0a2a */
[----:B------:R-:W-:Y:S01]  /*19e0*/  ISETP.NE.AND P2, PT, R46, RZ, PT ;  /* 0x000000ff2e00720c */ /* 0x000fe20003f45270 */
[----:B------:R-:W-:Y:S02]  /*19f0*/  IMAD.MOV.U32 R40, RZ, RZ, R9 ;  /* 0x000000ffff287224 */ /* 0x000fe400078e0009 */
[----:B------:R-:W-:Y:S02]  /*1a00*/  IMAD.MOV.U32 R44, RZ, RZ, R22 ;  /* 0x000000ffff2c7224 */ /* 0x000fe400078e0016 */
[----:B------:R-:W-:Y:S01]  /*1a10*/  @!P6 IMAD.MOV R19, RZ, RZ, -R19 ;  /* 0x000000ffff13e224 */ /* 0x000fe200078e0a13 */
[----:B------:R-:W-:Y:S01]  /*1a20*/  ISETP.NE.AND P6, PT, R47, RZ, PT ;  /* 0x000000ff2f00720c */ /* 0x000fe20003fc5270 */
[----:B------:R-:W-:Y:S01]  /*1a30*/  @!P3 IMAD.MOV R40, RZ, RZ, -R40 ;  /* 0x000000ffff28b224 */ /* 0x000fe200078e0a28 */
[----:B------:R-:W-:Y:S01]  /*1a40*/  ISETP.NE.U32.AND P3, PT, R3, RZ, PT ;  /* 0x000000ff0300720c */ /* 0x000fe20003f65070 */
[----:B------:R-:W-:Y:S01]  /*1a50*/  @!P5 IMAD.MOV R44, RZ, RZ, -R44 ;  /* 0x000000ffff2cd224 */ /* 0x000fe200078e0a2c */
[C---:B------:R-:W-:Y:S01]  /*1a60*/  SEL R30, R7.reuse, R10, !P6 ;  /* 0x0000000a071e7207 */ /* 0x040fe20007000000 */
[----:B------:R-:W-:Y:S01]  /*1a70*/  IMAD.MOV.U32 R56, RZ, RZ, R6 ;  /* 0x000000ffff387224 */ /* 0x000fe200078e0006 */
[----:B------:R-:W-:-:S02]  /*1a80*/  SEL R34, R7, R11, !P6 ;  /* 0x0000000b07227207 */ /* 0x000fc40007000000 */
[C---:B------:R-:W-:Y:S01]  /*1a90*/  SEL R36, R7.reuse, R12, !P6 ;  /* 0x0000000c07247207 */ /* 0x040fe20007000000 */
[----:B------:R-:W-:Y:S01]  /*1aa0*/  @!P4 IMAD.MOV R56, RZ, RZ, -R56 ;  /* 0x000000ffff38c224 */ /* 0x000fe200078e0a38 */
[C---:B------:R-:W-:Y:S02]  /*1ab0*/  SEL R38, R7.reuse, R13, !P6 ;  /* 0x0000000d07267207 */ /* 0x040fe40007000000 */
[C---:B------:R-:W-:Y:S02]  /*1ac0*/  SEL R8, R7.reuse, R8, !P6 ;  /* 0x0000000807087207 */ /* 0x040fe40007000000 */
[C---:B------:R-:W-:Y:S02]  /*1ad0*/  SEL R32, R7.reuse, R32, !P6 ;  /* 0x0000002007207207 */ /* 0x040fe40007000000 */
[C---:B------:R-:W-:Y:S02]  /*1ae0*/  SEL R26, R7.reuse, R14, !P6 ;  /* 0x0000000e071a7207 */ /* 0x040fe40007000000 */
[----:B------:R-:W-:-:S02]  /*1af0*/  SEL R20, R7, R15, !P6 ;  /* 0x0000000f07147207 */ /* 0x000fc40007000000 */
[C---:B------:R-:W-:Y:S02]  /*1b00*/  SEL R9, R7.reuse, R16, !P6 ;  /* 0x0000001007097207 */ /* 0x040fe40007000000 */
[C---:B------:R-:W-:Y:S02]  /*1b10*/  SEL R22, R7.reuse, R17, !P6 ;  /* 0x0000001107167207 */ /* 0x040fe40007000000 */
[C---:B------:R-:W-:Y:S02]  /*1b20*/  SEL R24, R7.reuse, R19, !P6 ;  /* 0x0000001307187207 */ /* 0x040fe40007000000 */
[C---:B------:R-:W-:Y:S02]  /*1b30*/  SEL R28, R7.reuse, R28, !P6 ;  /* 0x0000001c071c7207 */ /* 0x040fe40007000000 */
[C---:B------:R-:W-:Y:S02]  /*1b40*/  SEL R13, R7.reuse, R40, !P6 ;  /* 0x00000028070d7207 */ /* 0x040fe40007000000 */
[----:B------:R-:W-:-:S02]  /*1b50*/  SEL R12, R7, R42, !P6 ;  /* 0x0000002a070c7207 */ /* 0x000fc40007000000 */
[C---:B------:R-:W-:Y:S02]  /*1b60*/  SEL R11, R7.reuse, R21, !P6 ;  /* 0x00000015070b7207 */ /* 0x040fe40007000000 */
[----:B------:R-:W-:Y:S02]  /*1b70*/  SEL R10, R7, R44, !P6 ;  /* 0x0000002c070a7207 */ /* 0x000fe40007000000 */
[----:B------:R-:W-:Y:S01]  /*1b80*/  @!P2 LOP3.LUT R56, RZ, R46, RZ, 0x33, !PT ;  /* 0x0000002eff38a212 */ /* 0x000fe200078e33ff */
[----:B012---:R-:W-:Y:S06]  /*1b90*/  BRA.U UP0, `(.L_x_11) ;  /* 0x0000000100187547 */ /* 0x007fec000b800000 */
[----:B------:R-:W-:Y:S01]  /*1ba0*/  ELECT P2, URZ, PT ;  /* 0x0000000000ff782f */ /* 0x000fe20003840000 */
[----:B------:R-:W-:Y:S01]  /*1bb0*/  IMAD.MOV.U32 R6, RZ, RZ, 0x1 ;  /* 0x00000001ff067424 */ /* 0x000fe200078e00ff */
[----:B------:R-:W-:Y:S11]  /*1bc0*/  UVIRTCOUNT.DEALLOC.SMPOOL 0x80 ;  /* 0x000000800000784c */ /* 0x000ff60000000000 */
[----:B------:R-:W-:-:S04]  /*1bd0*/  @P2 MOV R7, 0x40 ;  /* 0x0000004000072802 */ /* 0x000fc80000000f00 */
[----:B------:R-:W-:-:S05]  /*1be0*/  @P2 LEA R7, R54, R7, 0x18 ;  /* 0x0000000736072211 */ /* 0x000fca00078ec0ff */
[----:B------:R0:W-:Y:S02]  /*1bf0*/  @P2 STS.U8 [R7], R6 ;  /* 0x0000000607002388 */ /* 0x0001e40000000000 */
.L_x_11:
[----:B------:R-:W-:Y:S01]  /*1c00*/  UIADD3 UR10, UPT, UPT, UR15, UR10, URZ ;  /* 0x0000000a0f0a7290 */ /* 0x000fe2000fffe0ff */
[C---:B0-----:R-:W-:Y:S01]  /*1c10*/  VIADD R6, R113.reuse, 0xfffffffd ;  /* 0xfffffffd71067836 */ /* 0x041fe20000000000 */
[----:B------:R-:W-:Y:S01]  /*1c20*/  VOTEU.ALL UP1, P3 ;  /* 0x0000000000ff7886 */ /* 0x000fe20001820000 */
[----:B------:R-:W-:Y:S01]  /*1c30*/  UIADD3 UR8, UPT, UPT, UR14, 0x3000, URZ ;  /* 0x000030000e087890 */ /* 0x000fe2000fffe0ff */
[----:B------:R-:W-:Y:S01]  /*1c40*/  IMAD R56, R56, UR5, RZ ;  /* 0x0000000538387c24 */ /* 0x000fe2000f8e02ff */
[----:B------:R-:W-:Y:S01]  /*1c50*/  VOTEU.ALL UP2, P3 ;  /* 0x0000000000ff7886 */ /* 0x000fe20001840000 */
[----:B------:R-:W-:Y:S01]  /*1c60*/  VIADD R7, R113, 0xfffffffc ;  /* 0xfffffffc71077836 */ /* 0x000fe20000000000 */
[----:B------:R-:W-:-:S04]  /*1c70*/  @!UP1 UIADD3 UR6, UPT, UPT, -UR4, 0x100000, URZ ;  /* 0x0010000004069890 */ /* 0x000fc8000fffe1ff */
[----:B------:R-:W-:Y:S02]  /*1c80*/  @!UP1 USHF.L.U32 UR7, UR6, 0xb, URZ ;  /* 0x0000000b06079899 */ /* 0x000fe400080006ff */
[----:B------:R-:W-:Y:S01]  /*1c90*/  @!UP1 USHF.L.U32 UR6, UR6, 0x1, URZ ;  /* 0x0000000106069899 */ /* 0x000fe200080006ff */
[----:B------:R-:W-:Y:S01]  /*1ca0*/  PRMT R62, RZ, 0x7610, R62 ;  /* 0x00007610ff3e7816 */ /* 0x000fe2000000003e */
[----:B------:R-:W-:Y:S01]  /*1cb0*/  STTM.x128 tmem[UR10], RZ ;  /* 0x000000ff000079ed */ /* 0x000fe200083c000a */
[----:B------:R-:W0:Y:S02]  /*1cc0*/  FENCE.VIEW.ASYNC.T ;  /* 0x00000000000073c6 */ /* 0x000e240000000200 */
[----:B0-----:R-:W-:Y:S01]  /*1cd0*/  BAR.SYNC.DEFER_BLOCKING 0x0 ;  /* 0x0000000000007b1d */ /* 0x001fe20000010000 */
[----:B------:R-:W-:Y:S02]  /*1ce0*/  ISETP.GE.U32.AND P6, PT, R6, 0x7fffffde, PT ;  /* 0x7fffffde0600780c */ /* 0x000fe40003fc6070 */
[----:B------:R-:W-:-:S02]  /*1cf0*/  SHF.R.S32.HI R52, RZ, 0x1f, R56 ;  /* 0x0000001fff347819 */ /* 0x000fc40000011438 */
[----:B------:R-:W-:Y:S01]  /*1d00*/  IADD3 R6, P2, PT, R56, UR16, RZ ;  /* 0x0000001038067c10 */ /* 0x000fe2000ff5e0ff */
[----:B------:R-:W-:Y:S01]  /*1d10*/  UMOV UR11, UR8 ;  /* 0x00000008000b7c82 */ /* 0x000fe20008000000 */
[----:B------:R-:W-:Y:S01]  /*1d20*/  ISETP.GE.U32.AND P5, PT, R7, 0x7fffffdd, PT ;  /* 0x7fffffdd0700780c */ /* 0x000fe20003fa6070 */
[C---:B------:R-:W-:Y:S01]  /*1d30*/  VIADD R14, R113.reuse, 0xfffffffb ;  /* 0xfffffffb710e7836 */ /* 0x040fe20000000000 */
[----:B------:R-:W-:Y:S02]  /*1d40*/  IADD3.X R7, PT, PT, R52, UR17, RZ, P2, !PT ;  /* 0x0000001134077c10 */ /* 0x000fe400097fe4ff */
[----:B------:R-:W-:Y:S01]  /*1d50*/  SHF.R.S32.HI R17, RZ, 0x1f, R4 ;  /* 0x0000001fff117819 */ /* 0x000fe20000011404 */
[----:B------:R-:W-:Y:S01]  /*1d60*/  IMAD.SHL.U32 R15, R4, 0x2, RZ ;  /* 0x00000002040f7824 */ /* 0x000fe200078e00ff */
[----:B------:R-:W-:Y:S01]  /*1d70*/  PRMT R60, RZ, 0x7610, R60 ;  /* 0x00007610ff3c7816 */ /* 0x000fe2000000003c */
[C---:B------:R-:W-:Y:S02]  /*1d80*/  VIADD R16, R113.reuse, 0xfffffffa ;  /* 0xfffffffa71107836 */ /* 0x040fe40000000000 */
[C---:B------:R-:W-:Y:S01]  /*1d90*/  VIADD R21, R113.reuse, 0xffffffea ;  /* 0xffffffea71157836 */ /* 0x040fe20000000000 */
[----:B------:R-:W-:Y:S01]  /*1da0*/  PRMT R58, RZ, 0x7610, R58 ;  /* 0x00007610ff3a7816 */ /* 0x000fe2000000003a */
[----:B------:R-:W-:-:S02]  /*1db0*/  VIADD R23, R113, 0xffffffe6 ;  /* 0xffffffe671177836 */ /* 0x000fc40000000000 */
[C---:B------:R-:W-:Y:S01]  /*1dc0*/  VIADD R39, R113.reuse, 0xfffffff9 ;  /* 0xfffffff971277836 */ /* 0x040fe20000000000 */
[----:B------:R-:W-:Y:S02]  /*1dd0*/  PRMT R68, RZ, 0x7610, R68 ;  /* 0x00007610ff447816 */ /* 0x000fe40000000044 */
[----:B------:R-:W-:Y:S01]  /*1de0*/  PRMT R70, RZ, 0x7610, R70 ;  /* 0x00007610ff467816 */ /* 0x000fe20000000046 */
[----:B------:R-:W0:Y:S02]  /*1df0*/  FENCE.VIEW.ASYNC.S ;  /* 0x00000000000073c6 */ /* 0x000e240000000000 */
[----:B0-----:R0:W1:Y:S02]  /*1e00*/  @!UP2 SYNCS.EXCH.64 URZ, [UR11], UR6 ;  /* 0x000000060bffa5b2 */ /* 0x0010640008000100 */
[----:B-1----:R-:W-:Y:S01]  /*1e10*/  BAR.SYNC.DEFER_BLOCKING 0x0 ;  /* 0x0000000000007b1d */ /* 0x002fe20000010000 */
[----:B------:R-:W-:Y:S01]  /*1e20*/  ISETP.GE.U32.AND P2, PT, R14, 0x7fffffdc, PT ;  /* 0x7fffffdc0e00780c */ /* 0x000fe20003f46070 */
[----:B------:R-:W-:Y:S01]  /*1e30*/  VIADD R14, R113, 0xffffffec ;  /* 0xffffffec710e7836 */ /* 0x000fe20000000000 */
[----:B------:R-:W-:-:S02]  /*1e40*/  SHF.R.S32.HI R19, RZ, 0x1f, R15 ;  /* 0x0000001fff137819 */ /* 0x000fc4000001140f */
[----:B------:R-:W-:Y:S02]  /*1e50*/  IADD3 R42, P4, PT, R15, R6, RZ ;  /* 0x000000060f2a7210 */ /* 0x000fe40007f9e0ff */
[----:B------:R-:W-:Y:S02]  /*1e60*/  PRMT R72, RZ, 0x7610, R72 ;  /* 0x00007610ff487816 */ /* 0x000fe40000000048 */
[----:B------:R-:W-:Y:S02]  /*1e70*/  PRMT R74, RZ, 0x7610, R74 ;  /* 0x00007610ff4a7816 */ /* 0x000fe4000000004a */
[----:B------:R-:W-:Y:S01]  /*1e80*/  PRMT R76, RZ, 0x7610, R76 ;  /* 0x00007610ff4c7816 */ /* 0x000fe2000000004c */
[C---:B------:R-:W-:Y:S02]  /*1e90*/  IMAD R59, R4.reuse, 0xb, RZ ;  /* 0x0000000b043b7824 */ /* 0x040fe400078e02ff */
[C---:B------:R-:W-:Y:S02]  /*1ea0*/  IMAD R57, R4.reuse, 0xa, RZ ;  /* 0x0000000a04397824 */ /* 0x040fe400078e02ff */
[C---:B------:R-:W-:Y:S01]  /*1eb0*/  IMAD R67, R4.reuse, 0xd, RZ ;  /* 0x0000000d04437824 */ /* 0x040fe200078e02ff */
[----:B------:R-:W-:Y:S01]  /*1ec0*/  PRMT R84, RZ, 0x7610, R84 ;  /* 0x00007610ff547816 */ /* 0x000fe20000000054 */
[----:B------:R-:W-:-:S02]  /*1ed0*/  IMAD R65, R4, 0xc, RZ ;  /* 0x0000000c04417824 */ /* 0x000fc400078e02ff */
[C---:B------:R-:W-:Y:S02]  /*1ee0*/  IMAD R75, R4.reuse, 0xf, RZ ;  /* 0x0000000f044b7824 */ /* 0x040fe400078e02ff */
[----:B------:R-:W-:Y:S01]  /*1ef0*/  IMAD R73, R4, 0xe, RZ ;  /* 0x0000000e04497824 */ /* 0x000fe200078e02ff */
[----:B------:R-:W-:Y:S01]  /*1f00*/  PRMT R102, RZ, 0x7610, R102 ;  /* 0x00007610ff667816 */ /* 0x000fe20000000066 */
[----:B------:R-:W2:Y:S01]  /*1f10*/  @!P1 LDG.E.U8 R62, desc[UR20][R6.64] ;  /* 0x00000014063e9981 */ /* 0x000ea2000c1e1100 */
[----:B------:R-:W-:Y:S01]  /*1f20*/  IADD3 R40, P1, PT, R6, R4, RZ ;  /* 0x0000000406287210 */ /* 0x000fe20007f3e0ff */
[--C-:B------:R-:W-:Y:S01]  /*1f30*/  IMAD.X R43, R19, 0x1, R7.reuse, P4 ;  /* 0x00000001132b7824 */ /* 0x100fe200020e0607 */
[----:B------:R-:W-:Y:S01]  /*1f40*/  ISETP.GE.U32.AND P4, PT, R16, 0x7fffffdb, PT ;  /* 0x7fffffdb1000780c */ /* 0x000fe20003f86070 */
[----:B------:R-:W-:Y:S01]  /*1f50*/  IMAD R105, R4, 0x19, RZ ;  /* 0x0000001904697824 */ /* 0x000fe200078e02ff */
[----:B------:R-:W-:Y:S01]  /*1f60*/  PRMT R104, RZ, 0x7610, R104 ;  /* 0x00007610ff687816 */ /* 0x000fe20000000068 */
[----:B------:R-:W-:Y:S01]  /*1f70*/  IMAD.X R41, R17, 0x1, R7, P1 ;  /* 0x0000000111297824 */ /* 0x000fe200008e0607 */
[----:B------:R1:W3:Y:S01]  /*1f80*/  @!P6 LDG.E.U8 R58, desc[UR20][R42.64] ;  /* 0x000000142a3ae981 */ /* 0x0002e2000c1e1100 */
[----:B------:R-:W-:Y:S01]  /*1f90*/  LOP3.LUT R18, R18, 0x1f, RZ, 0xc0, !PT ;  /* 0x0000001f12127812 */ /* 0x000fe200078ec0ff */
[----:B------:R-:W4:Y:S02]  /*1fa0*/  LDCU UR5, c[0x0][0x3b0] ;  /* 0x00007600ff0577ac */ /* 0x000f240008000800 */
[----:B------:R5:W2:Y:S01]  /*1fb0*/  @!P0 LDG.E.U8 R60, desc[UR20][R40.64] ;  /* 0x00000014283c8981 */ /* 0x000aa2000c1e1100 */
[----:B------:R-:W-:Y:S01]  /*1fc0*/  ISETP.GE.U32.AND P0, PT, R14, 0x7fffffcd, PT ;  /* 0x7fffffcd0e00780c */ /* 0x000fe20003f06070 */
[----:B------:R-:W-:-:S02]  /*1fd0*/  VIADD R14, R113, 0xffffffed ;  /* 0xffffffed710e7836 */ /* 0x000fc40000000000 */
[----:B------:R-:W-:-:S03]  /*1fe0*/  VIADD R16, R113, 0xffffffee ;  /* 0xffffffee71107836 */ /* 0x000fc60000000000 */
[----:B------:R-:W-:Y:S01]  /*1ff0*/  ISETP.GE.U32.AND P1, PT, R14, 0x7fffffce, PT ;  /* 0x7fffffce0e00780c */ /* 0x000fe20003f26070 */
[C---:B------:R-:W-:Y:S01]  /*2000*/  VIADD R14, R113.reuse, 0xffffffef ;  /* 0xffffffef710e7836 */ /* 0x040fe20000000000 */
[----:B------:R-:W-:Y:S02]  /*2010*/  SEL R27, RZ, 0x1, P0 ;  /* 0x00000001ff1b7807 */ /* 0x000fe40000000000 */
[----:B------:R-:W-:Y:S01]  /*2020*/  ISETP.GE.U32.AND P0, PT, R16, 0x7fffffcf, PT ;  /* 0x7fffffcf1000780c */ /* 0x000fe20003f06070 */
[C---:B------:R-:W-:Y:S01]  /*2030*/  VIADD R16, R113.reuse, 0xffffffe8 ;  /* 0xffffffe871107836 */ /* 0x040fe20000000000 */
[----:B------:R-:W-:Y:S02]  /*2040*/  SEL R44, RZ, 0x1fffe, P1 ;  /* 0x0001fffeff2c7807 */ /* 0x000fe40000800000 */
[----:B------:R-:W-:Y:S01]  /*2050*/  ISETP.GE.U32.AND P1, PT, R14, 0x7fffffd0, PT ;  /* 0x7fffffd00e00780c */ /* 0x000fe20003f26070 */
[----:B------:R-:W-:Y:S01]  /*2060*/  VIADD R14, R113, 0xffffffe9 ;  /* 0xffffffe9710e7836 */ /* 0x000fe20000000000 */
[----:B------:R-:W-:-:S02]  /*2070*/  SEL R25, RZ, 0x4, P0 ;  /* 0x00000004ff197807 */ /* 0x000fc40000000000 */
[----:B------:R-:W-:Y:S02]  /*2080*/  ISETP.GE.U32.AND P0, PT, R16, 0x7fffffc9, PT ;  /* 0x7fffffc91000780c */ /* 0x000fe40003f06070 */
[----:B------:R-:W-:Y:S02]  /*2090*/  SEL R16, RZ, 0x7fff8, P1 ;  /* 0x0007fff8ff107807 */ /* 0x000fe40000800000 */
[----:B------:R-:W-:Y:S01]  /*20a0*/  ISETP.GE.U32.AND P1, PT, R14, 0x7fffffca, PT ;  /* 0x7fffffca0e00780c */ /* 0x000fe20003f26070 */
[----:B------:R-:W-:Y:S01]  /*20b0*/  VIADD R14, R113, 0xffffffeb ;  /* 0xffffffeb710e7836 */ /* 0x000fe20000000000 */
[----:B------:R-:W-:Y:S02]  /*20c0*/  SEL R31, RZ, 0x1, P0 ;  /* 0x00000001ff1f7807 */ /* 0x000fe40000000000 */
[----:B------:R-:W-:Y:S01]  /*20d0*/  ISETP.GE.U32.AND P0, PT, R21, 0x7fffffcb, PT ;  /* 0x7fffffcb1500780c */ /* 0x000fe20003f06070 */
[----:B------:R-:W-:Y:S01]  /*20e0*/  VIADD R21, R113, 0xffffffe4 ;  /* 0xffffffe471157836 */ /* 0x000fe20000000000 */
[----:B------:R-:W-:-:S02]  /*20f0*/  SEL R46, RZ, 0x1fffe, P1 ;  /* 0x0001fffeff2e7807 */ /* 0x000fc40000800000 */
[----:B------:R-:W-:Y:S01]  /*2100*/  ISETP.GE.U32.AND P1, PT, R14, 0x7fffffcc, PT ;  /* 0x7fffffcc0e00780c */ /* 0x000fe20003f26070 */
[----:B------:R-:W-:Y:S01]  /*2110*/  VIADD R14, R113, 0xffffffe5 ;  /* 0xffffffe5710e7836 */ /* 0x000fe20000000000 */
[----:B------:R-:W-:Y:S02]  /*2120*/  SEL R29, RZ, 0x4, P0 ;  /* 0x00000004ff1d7807 */ /* 0x000fe40000000000 */
[----:B------:R-:W-:Y:S01]  /*2130*/  ISETP.GE.U32.AND P0, PT, R21, 0x7fffffc5, PT ;  /* 0x7fffffc51500780c */ /* 0x000fe20003f06070 */
[C---:B------:R-:W-:Y:S01]  /*2140*/  VIADD R21, R113.reuse, 0xffffffe7 ;  /* 0xffffffe771157836 */ /* 0x040fe20000000000 */
[----:B-1----:R-:W-:Y:S02]  /*2150*/  SEL R42, RZ, 0x7fff8, P1 ;  /* 0x0007fff8ff2a7807 */ /* 0x002fe40000800000 */
[----:B------:R-:W-:Y:S01]  /*2160*/  ISETP.GE.U32.AND P1, PT, R14, 0x7fffffc6, PT ;  /* 0x7fffffc60e00780c */ /* 0x000fe20003f26070 */
[----:B------:R-:W-:Y:S01]  /*2170*/  VIADD R14, R113, 0xffffffe1 ;  /* 0xffffffe1710e7836 */ /* 0x000fe20000000000 */
[----:B------:R-:W-:-:S02]  /*2180*/  SEL R35, RZ, 0x1, P0 ;  /* 0x00000001ff237807 */ /* 0x000fc40000000000 */
[----:B------:R-:W-:Y:S02]  /*2190*/  SEL R50, RZ, 0x1fffe, P1 ;  /* 0x0001fffeff327807 */ /* 0x000fe40000800000 */
[----:B------:R-:W-:Y:S01]  /*21a0*/  ISETP.GE.U32.AND P1, PT, R21, 0x7fffffc8, PT ;  /* 0x7fffffc81500780c */ /* 0x000fe20003f26070 */
[----:B------:R-:W-:Y:S01]  /*21b0*/  VIADD R21, R113, 0xffffffe2 ;  /* 0xffffffe271157836 */ /* 0x000fe20000000000 */
[----:B------:R-:W-:Y:S02]  /*21c0*/  ISETP.GE.U32.AND P0, PT, R23, 0x7fffffc7, PT ;  /* 0x7fffffc71700780c */ /* 0x000fe40003f06070 */
[----:B------:R-:W-:Y:S01]  /*21d0*/  ISETP.GE.U32.AND P6, PT, R14, 0x7fffffc2, PT ;  /* 0x7fffffc20e00780c */ /* 0x000fe20003fc6070 */
[----:B------:R-:W-:Y:S01]  /*21e0*/  VIADD R14, R113, 0xffffffe3 ;  /* 0xffffffe3710e7836 */ /* 0x000fe20000000000 */
[----:B------:R-:W-:Y:S02]  /*21f0*/  SEL R33, RZ, 0x4, P0 ;  /* 0x00000004ff217807 */ /* 0x000fe40000000000 */
[----:B------:R-:W-:Y:S01]  /*2200*/  ISETP.GE.U32.AND P0, PT, R21, 0x7fffffc3, PT ;  /* 0x7fffffc31500780c */ /* 0x000fe20003f06070 */
[----:B------:R-:W-:Y:S01]  /*2210*/  IMAD R21, R4, 0x3, RZ ;  /* 0x0000000304157824 */ /* 0x000fe200078e02ff */
[----:B------:R-:W-:-:S02]  /*2220*/  SEL R48, RZ, 0x7fff8, P1 ;  /* 0x0007fff8ff307807 */ /* 0x000fc40000800000 */
[----:B------:R-:W-:Y:S01]  /*2230*/  ISETP.GE.U32.AND P1, PT, R14, 0x7fffffc4, PT ;  /* 0x7fffffc40e00780c */ /* 0x000fe20003f26070 */
[----:B------:R-:W-:Y:S01]  /*2240*/  VIADD R14, R113, 0xffffffe0 ;  /* 0xffffffe0710e7836 */ /* 0x000fe20000000000 */
[----:B------:R-:W-:Y:S02]  /*2250*/  SEL R37, RZ, 0x4, P0 ;  /* 0x00000004ff257807 */ /* 0x000fe40000000000 */
[----:B------:R-:W-:Y:S02]  /*2260*/  SHF.R.S32.HI R23, RZ, 0x1f, R21 ;  /* 0x0000001fff177819 */ /* 0x000fe40000011415 */
[----:B-----5:R-:W-:Y:S02]  /*2270*/  IADD3 R40, P0, PT, R21, R6, RZ ;  /* 0x0000000615287210 */ /* 0x020fe40007f1e0ff */
[----:B------:R-:W-:Y:S02]  /*2280*/  SEL R64, RZ, 0x7fff8, P1 ;  /* 0x0007fff8ff407807 */ /* 0x000fe40000800000 */
[----:B------:R-:W-:Y:S01]  /*2290*/  ISETP.GE.U32.AND P1, PT, R14, 0x7fffffc1, PT ;  /* 0x7fffffc10e00780c */ /* 0x000fe20003f26070 */
[----:B------:R-:W-:Y:S01]  /*22a0*/  IMAD.X R41, R23, 0x1, R7, P0 ;  /* 0x0000000117297824 */ /* 0x000fe200000e0607 */
[----:B------:R-:W-:Y:S01]  /*22b0*/  ISETP.GE.U32.AND P0, PT, R39, 0x7fffffda, PT ;  /* 0x7fffffda2700780c */ /* 0x000fe20003f06070 */
[----:B------:R-:W-:Y:S01]  /*22c0*/  IMAD.IADD R31, R31, 0x1, R46 ;  /* 0x000000011f1f7824 */ /* 0x000fe200078e022e */
[----:B------:R-:W-:-:S02]  /*22d0*/  SEL R66, RZ, 0x1fffe, P6 ;  /* 0x0001fffeff427807 */ /* 0x000fc40003000000 */
[----:B------:R-:W-:Y:S01]  /*22e0*/  SEL R39, RZ, 0x1, P1 ;  /* 0x00000001ff277807 */ /* 0x000fe20000800000 */
[----:B------:R-:W-:Y:S01]  /*22f0*/  IMAD.IADD R27, R27, 0x1, R44 ;  /* 0x000000011b1b7824 */ /* 0x000fe200078e022c */
[----:B------:R-:W-:-:S03]  /*2300*/  LOP3.LUT R31, R31, 0x3, RZ, 0xc0, !PT ;  /* 0x000000031f1f7812 */ /* 0x000fc600078ec0ff */
[----:B------:R-:W-:Y:S01]  /*2310*/  IMAD.IADD R39, R39, 0x1, R66 ;  /* 0x0000000127277824 */ /* 0x000fe200078e0242 */
[----:B------:R-:W-:Y:S01]  /*2320*/  IADD3 R29, PT, PT, R31, R42, R29 ;  /* 0x0000002a1f1d7210 */ /* 0x000fe20007ffe01d */
[----:B------:R-:W-:Y:S01]  /*2330*/  IMAD.IADD R35, R35, 0x1, R50 ;  /* 0x0000000123237824 */ /* 0x000fe200078e0232 */
[----:B------:R-:W-:Y:S02]  /*2340*/  LOP3.LUT R27, R27, 0x3, RZ, 0xc0, !PT ;  /* 0x000000031b1b7812 */ /* 0x000fe400078ec0ff */
[----:B------:R-:W-:Y:S01]  /*2350*/  LOP3.LUT R39, R39, 0x3, RZ, 0xc0, !PT ;  /* 0x0000000327277812 */ /* 0x000fe200078ec0ff */
[----:B------:R-:W-:Y:S01]  /*2360*/  IMAD.SHL.U32 R29, R29, 0x100, RZ ;  /* 0x000001001d1d7824 */ /* 0x000fe200078e00ff */
[----:B------:R-:W-:Y:S02]  /*2370*/  PRMT R66, RZ, 0x7610, R66 ;  /* 0x00007610ff427816 */ /* 0x000fe40000000042 */
[----:B------:R-:W-:Y:S01]  /*2380*/  IADD3 R16, PT, PT, R27, R16, R25 ;  /* 0x000000101b107210 */ /* 0x000fe20007ffe019 */
[----:B------:R-:W-:Y:S01]  /*2390*/  IMAD.SHL.U32 R25, R4, 0x4, RZ ;  /* 0x0000000404197824 */ /* 0x000fe200078e00ff */
[----:B------:R-:W-:-:S02]  /*23a0*/  LOP3.LUT R35, R35, 0x3, RZ, 0xc0, !PT ;  /* 0x0000000323237812 */ /* 0x000fc400078ec0ff */
[----:B------:R-:W-:Y:S01]  /*23b0*/  IADD3 R37, PT, PT, R39, R64, R37 ;  /* 0x0000004027257210 */ /* 0x000fe20007ffe025 */
[----:B------:R1:W5:Y:S01]  /*23c0*/  @!P5 LDG.E.U8 R66, desc[UR20][R40.64] ;  /* 0x000000142842d981 */ /* 0x000362000c1e1100 */
[----:B------:R-:W-:Y:S02]  /*23d0*/  IADD3 R33, PT, PT, R35, R48, R33 ;  /* 0x0000003023217210 */ /* 0x000fe40007ffe021 */
[----:B------:R-:W-:Y:S02]  /*23e0*/  LOP3.LUT R44, R37, 0xf, RZ, 0xc0, !PT ;  /* 0x0000000f252c7812 */ /* 0x000fe400078ec0ff */
[----:B------:R-:W-:Y:S01]  /*23f0*/  LOP3.LUT R31, R29, 0xf00, RZ, 0xe2, !PT ;  /* 0x00000f001d1f7812 */ /* 0x000fe200078ee2ff */
[----:B------:R-:W-:Y:S01]  /*2400*/  IMAD R27, R4, 0x5, RZ ;  /* 0x00000005041b7824 */ /* 0x000fe200078e02ff */
[----:B------:R-:W-:Y:S02]  /*2410*/  SHF.R.S32.HI R29, RZ, 0x1f, R25 ;  /* 0x0000001fff1d7819 */ /* 0x000fe40000011419 */
[----:B------:R-:W-:Y:S01]  /*2420*/  IADD3 R42, P5, PT, R25, R6, RZ ;  /* 0x00000006192a7210 */ /* 0x000fe20007fbe0ff */
[----:B------:R-:W-:-:S02]  /*2430*/  IMAD R33, R33, 0x10, R44 ;  /* 0x0000001021217824 */ /* 0x000fc400078e022c */
[----:B------:R-:W-:Y:S01]  /*2440*/  IMAD R16, R16, 0x1000, R31 ;  /* 0x0000100010107824 */ /* 0x000fe200078e021f */
[----:B------:R-:W-:Y:S01]  /*2450*/  SHF.R.S32.HI R31, RZ, 0x1f, R27 ;  /* 0x0000001fff1f7819 */ /* 0x000fe2000001141b */
[--C-:B------:R-:W-:Y:S01]  /*2460*/  IMAD.X R43, R29, 0x1, R7.reuse, P5 ;  /* 0x000000011d2b7824 */ /* 0x100fe200028e0607 */
[----:B-1----:R-:W-:Y:S01]  /*2470*/  IADD3 R40, P5, PT, R27, R6, RZ ;  /* 0x000000061b287210 */ /* 0x002fe20007fbe0ff */
[----:B------:R-:W-:Y:S01]  /*2480*/  VIADD R35, R113, 0xfffffff8 ;  /* 0xfffffff871237836 */ /* 0x000fe20000000000 */
[----:B------:R-:W-:Y:S02]  /*2490*/  LOP3.LUT R33, R33, 0xff, RZ, 0xc0, !PT ;  /* 0x000000ff21217812 */ /* 0x000fe400078ec0ff */
[----:B------:R-:W-:Y:S01]  /*24a0*/  PRMT R64, RZ, 0x7610, R64 ;  /* 0x00007610ff407816 */ /* 0x000fe20000000040 */
[----:B------:R-:W-:Y:S01]  /*24b0*/  IMAD.X R41, R31, 0x1, R7, P5 ;  /* 0x000000011f297824 */ /* 0x000fe200028e0607 */
[----:B------:R-:W-:Y:S01]  /*24c0*/  ISETP.GE.U32.AND P5, PT, R35, 0x7fffffd9, PT ;  /* 0x7fffffd92300780c */ /* 0x000fe20003fa6070 */
[----:B------:R-:W-:Y:S01]  /*24d0*/  IMAD.IADD R37, R16, 0x1, R33 ;  /* 0x0000000110257824 */ /* 0x000fe200078e0221 */
[----:B------:R1:W2:Y:S01]  /*24e0*/  @!P2 LDG.E.U8 R68, desc[UR20][R42.64] ;  /* 0x000000142a44a981 */ /* 0x0002a2000c1e1100 */
[----:B------:R-:W-:-:S02]  /*24f0*/  IMAD R35, R4, 0x7, RZ ;  /* 0x0000000704237824 */ /* 0x000fc400078e02ff */
[C---:B------:R-:W-:Y:S01]  /*2500*/  IMAD R33, R4.reuse, 0x6, RZ ;  /* 0x0000000604217824 */ /* 0x040fe200078e02ff */
[----:B------:R0:W2:Y:S01]  /*2510*/  @!P4 LDG.E.U8 R64, desc[UR20][R40.64] ;  /* 0x000000142840c981 */ /* 0x0000a2000c1e1100 */
[----:B------:R-:W-:Y:S02]  /*2520*/  LOP3.LUT R110, R37, 0xffff, RZ, 0xc0, !PT ;  /* 0x0000ffff256e7812 */ /* 0x000fe400078ec0ff */
[----:B------:R-:W-:Y:S02]  /*2530*/  SHF.R.S32.HI R39, RZ, 0x1f, R35 ;  /* 0x0000001fff277819 */ /* 0x000fe40000011423 */
[-C--:B------:R-:W-:Y:S02]  /*2540*/  IADD3 R50, P4, PT, R35, R6.reuse, RZ ;  /* 0x0000000623327210 */ /* 0x080fe40007f9e0ff */
[----:B------:R-:W-:Y:S02]  /*2550*/  SHF.R.S32.HI R37, RZ, 0x1f, R33 ;  /* 0x0000001fff257819 */ /* 0x000fe40000011421 */
[----:B------:R-:W-:Y:S01]  /*2560*/  IADD3 R48, P2, PT, R33, R6, RZ ;  /* 0x0000000621307210 */ /* 0x000fe20007f5e0ff */
[----:B------:R-:W-:Y:S01]  /*2570*/  IMAD.X R51, R39, 0x1, R7, P4 ;  /* 0x0000000127337824 */ /* 0x000fe200020e0607 */
[----:B------:R-:W-:Y:S01]  /*2580*/  SHF.R.U32.HI R44, RZ, 0xf, R110 ;  /* 0x0000000fff2c7819 */ /* 0x000fe2000001166e */
[----:B-1----:R-:W-:-:S02]  /*2590*/  IMAD.SHL.U32 R43, R4, 0x10, RZ ;  /* 0x00000010042b7824 */ /* 0x002fc400078e00ff */
[----:B------:R-:W-:Y:S01]  /*25a0*/  VIADD R16, R113, 0xfffffff7 ;  /* 0xfffffff771107836 */ /* 0x000fe20000000000 */
[----:B------:R-:W-:Y:S01]  /*25b0*/  LOP3.LUT P4, RZ, R44, 0x1, RZ, 0xc0, !PT ;  /* 0x000000012cff7812 */ /* 0x000fe2000788c0ff */
[----:B------:R-:W-:Y:S01]  /*25c0*/  IMAD.X R49, R37, 0x1, R7, P2 ;  /* 0x0000000125317824 */ /* 0x000fe200010e0607 */
[----:B------:R1:W2:Y:S01]  /*25d0*/  @!P5 LDG.E.U8 R70, desc[UR20][R50.64] ;  /* 0x000000143246d981 */ /* 0x0002a2000c1e1100 */
[----:B0-----:R-:W-:Y:S01]  /*25e0*/  IMAD.SHL.U32 R41, R4, 0x8, RZ ;  /* 0x0000000804297824 */ /* 0x001fe200078e00ff */
[----:B------:R-:W-:Y:S02]  /*25f0*/  SHF.R.S32.HI R47, RZ, 0x1f, R43 ;  /* 0x0000001fff2f7819 */ /* 0x000fe4000001142b */
[-C--:B------:R-:W-:Y:S01]  /*2600*/  IADD3 R80, P5, PT, R43, R6.reuse, RZ ;  /* 0x000000062b507210 */ /* 0x080fe20007fbe0ff */
[----:B------:R0:W2:Y:S01]  /*2610*/  @!P0 LDG.E.U8 R72, desc[UR20][R48.64] ;  /* 0x0000001430488981 */ /* 0x0000a2000c1e1100 */
[----:B------:R-:W-:Y:S02]  /*2620*/  ISETP.GE.U32.AND P2, PT, R16, 0x7fffffd8, PT ;  /* 0x7fffffd81000780c */ /* 0x000fe40003f46070 */
[----:B------:R-:W-:Y:S01]  /*2630*/  SHF.R.S32.HI R45, RZ, 0x1f, R41 ;  /* 0x0000001fff2d7819 */ /* 0x000fe20000011429 */
[----:B------:R-:W-:Y:S01]  /*2640*/  IMAD.X R81, R47, 0x1, R7, P5 ;  /* 0x000000012f517824 */ /* 0x000fe200028e0607 */
[----:B------:R-:W-:-:S02]  /*2650*/  IADD3 R78, P0, PT, R41, R6, RZ ;  /* 0x00000006294e7210 */ /* 0x000fc40007f1e0ff */
[----:B------:R-:W-:Y:S01]  /*2660*/  SHF.R.U32.HI R40, RZ, 0x7, R110 ;  /* 0x00000007ff287819 */ /* 0x000fe2000001166e */
[----:B-1----:R-:W-:Y:S01]  /*2670*/  IMAD R51, R4, 0x18, RZ ;  /* 0x0000001804337824 */ /* 0x002fe200078e02ff */
[----:B------:R1:W2:Y:S01]  /*2680*/  @P4 LDG.E.U8 R74, desc[UR20][R80.64] ;  /* 0x00000014504a4981 */ /* 0x0002a2000c1e1100 */
[----:B------:R-:W-:Y:S01]  /*2690*/  VIADD R16, R113, 0xfffffff6 ;  /* 0xfffffff671107836 */ /* 0x000fe20000000000 */
[----:B------:R-:W-:Y:S01]  /*26a0*/  LOP3.LUT P5, RZ, R40, 0x1, RZ, 0xc0, !PT ;  /* 0x0000000128ff7812 */ /* 0x000fe200078ac0ff */
[----:B------:R-:W-:Y:S01]  /*26b0*/  IMAD.X R79, R45, 0x1, R7, P0 ;  /* 0x000000012d4f7824 */ /* 0x000fe200000e0607 */
[----:B------:R-:W-:Y:S01]  /*26c0*/  SHF.R.S32.HI R55, RZ, 0x1f, R51 ;  /* 0x0000001fff377819 */ /* 0x000fe20000011433 */
[----:B0-----:R-:W-:Y:S01]  /*26d0*/  IMAD R49, R4, 0x9, RZ ;  /* 0x0000000904317824 */ /* 0x001fe200078e02ff */
[-C--:B------:R-:W-:Y:S02]  /*26e0*/  IADD3 R90, P4, PT, R51, R6.reuse, RZ ;  /* 0x00000006335a7210 */ /* 0x080fe40007f9e0ff */
[----:B------:R-:W-:Y:S01]  /*26f0*/  ISETP.GE.U32.AND P0, PT, R16, 0x7fffffd7, PT ;  /* 0x7fffffd71000780c */ /* 0x000fe20003f06070 */
[----:B------:R0:W2:Y:S01]  /*2700*/  @!P2 LDG.E.U8 R76, desc[UR20][R78.64] ;  /* 0x000000144e4ca981 */ /* 0x0000a2000c1e1100 */
[----:B------:R-:W-:Y:S01]  /*2710*/  VIADD R40, R113, 0xfffffff4 ;  /* 0xfffffff471287836 */ /* 0x000fe20000000000 */
[----:B------:R-:W-:Y:S01]  /*2720*/  SHF.R.S32.HI R53, RZ, 0x1f, R49 ;  /* 0x0000001fff357819 */ /* 0x000fe20000011431 */
[----:B------:R-:W-:Y:S01]  /*2730*/  IMAD.X R91, R55, 0x1, R7, P4 ;  /* 0x00000001375b7824 */ /* 0x000fe200020e0607 */
[----:B------:R-:W-:-:S02]  /*2740*/  IADD3 R82, P2, PT, R49, R6, RZ ;  /* 0x0000000631527210 */ /* 0x000fc40007f5e0ff */
[----:B-1----:R-:W-:Y:S01]  /*2750*/  PRMT R80, RZ, 0x7610, R80 ;  /* 0x00007610ff507816 */ /* 0x002fe20000000050 */
[----:B------:R-:W-:Y:S01]  /*2760*/  VIADD R16, R113, 0xfffffff5 ;  /* 0xfffffff571107836 */ /* 0x000fe20000000000 */
[----:B------:R-:W-:Y:S01]  /*2770*/  ISETP.GE.U32.AND P4, PT, R40, 0x7fffffd5, PT ;  /* 0x7fffffd52800780c */ /* 0x000fe20003f86070 */
[----:B------:R-:W-:Y:S01]  /*2780*/  IMAD.X R83, R53, 0x1, R7, P2 ;  /* 0x0000000135537824 */ /* 0x000fe200010e0607 */
[----:B0-----:R-:W-:Y:S02]  /*2790*/  PRMT R78, RZ, 0x7610, R78 ;  /* 0x00007610ff4e7816 */ /* 0x001fe4000000004e */
[----:B------:R-:W2:Y:S01]  /*27a0*/  @P5 LDG.E.U8 R80, desc[UR20][R90.64] ;  /* 0x000000145a505981 */ /* 0x000ea2000c1e1100 */
[----:B------:R-:W-:Y:S02]  /*27b0*/  SHF.R.S32.HI R63, RZ, 0x1f, R59 ;  /* 0x0000001fff3f7819 */ /* 0x000fe4000001143b */
[-C--:B------:R-:W-:Y:S01]  /*27c0*/  IADD3 R88, P5, PT, R59, R6.reuse, RZ ;  /* 0x000000063b587210 */ /* 0x080fe20007fbe0ff */
[----:B------:R0:W2:Y:S01]  /*27d0*/  @!P0 LDG.E.U8 R78, desc[UR20][R82.64] ;  /* 0x00000014524e8981 */ /* 0x0000a2000c1e1100 */
[----:B------:R-:W-:Y:S01]  /*27e0*/  ISETP.GE.U32.AND P2, PT, R16, 0x7fffffd6, PT ;  /* 0x7fffffd61000780c */ /* 0x000fe20003f46070 */
[----:B------:R-:W-:Y:S01]  /*27f0*/  VIADD R40, R113, 0xfffffff2 ;  /* 0xfffffff271287836 */ /* 0x000fe20000000000 */
[----:B------:R-:W-:Y:S01]  /*2800*/  SHF.R.S32.HI R61, RZ, 0x1f, R57 ;  /* 0x0000001fff3d7819 */ /* 0x000fe20000011439 */
[----:B------:R-:W-:Y:S01]  /*2810*/  IMAD.X R89, R63, 0x1, R7, P5 ;  /* 0x000000013f597824 */ /* 0x000fe200028e0607 */
[----:B------:R-:W-:Y:S01]  /*2820*/  IADD3 R86, P0, PT, R57, R6, RZ ;  /* 0x0000000639567210 */ /* 0x000fe20007f1e0ff */
[----:B------:R-:W-:Y:S01]  /*2830*/  VIADD R16, R113, 0xfffffff3 ;  /* 0xfffffff371107836 */ /* 0x000fe20000000000 */
[----:B0-----:R-:W-:-:S03]  /*2840*/  PRMT R82, RZ, 0x7610, R82 ;  /* 0x00007610ff527816 */ /* 0x001fc60000000052 */
[----:B------:R-:W-:Y:S01]  /*2850*/  IMAD.X R87, R61, 0x1, R7, P0 ;  /* 0x000000013d577824 */ /* 0x000fe200000e0607 */
[----:B------:R-:W-:Y:S02]  /*2860*/  ISETP.GE.U32.AND P5, PT, R40, 0x7fffffd3, PT ;  /* 0x7fffffd32800780c */ /* 0x000fe40003fa6070 */
[----:B------:R-:W-:Y:S01]  /*2870*/  SHF.R.S32.HI R71, RZ, 0x1f, R67 ;  /* 0x0000001fff477819 */ /* 0x000fe20000011443 */
[----:B------:R-:W2:Y:S01]  /*2880*/  @!P4 LDG.E.U8 R82, desc[UR20][R88.64] ;  /* 0x000000145852c981 */ /* 0x000ea2000c1e1100 */
[-C--:B------:R-:W-:Y:S02]  /*2890*/  IADD3 R92, P4, PT, R67, R6.reuse, RZ ;  /* 0x00000006435c7210 */ /* 0x080fe40007f9e0ff */
[----:B------:R-:W-:Y:S01]  /*28a0*/  ISETP.GE.U32.AND P0, PT, R16, 0x7fffffd4, PT ;  /* 0x7fffffd41000780c */ /* 0x000fe20003f06070 */
[----:B------:R0:W2:Y:S01]  /*28b0*/  @!P2 LDG.E.U8 R84, desc[UR20][R86.64] ;  /* 0x000000145654a981 */ /* 0x0000a2000c1e1100 */
[----:B------:R-:W-:Y:S01]  /*28c0*/  VIADD R40, R113, 0xfffffff0 ;  /* 0xfffffff071287836 */ /* 0x000fe20000000000 */
[----:B------:R-:W-:Y:S01]  /*28d0*/  SHF.R.S32.HI R69, RZ, 0x1f, R65 ;  /* 0x0000001fff457819 */ /* 0x000fe20000011441 */
[----:B------:R-:W-:Y:S01]  /*28e0*/  IMAD.X R93, R71, 0x1, R7, P4 ;  /* 0x00000001475d7824 */ /* 0x000fe200020e0607 */
[----:B------:R-:W-:Y:S01]  /*28f0*/  IADD3 R90, P2, PT, R65, R6, RZ ;  /* 0x00000006415a7210 */ /* 0x000fe20007f5e0ff */
[----:B------:R-:W-:Y:S01]  /*2900*/  VIADD R16, R113, 0xfffffff1 ;  /* 0xfffffff171107836 */ /* 0x000fe20000000000 */
[----:B------:R-:W-:-:S02]  /*2910*/  ISETP.GE.U32.AND P4, PT, R40, 0x7fffffd1, PT ;  /* 0x7fffffd12800780c */ /* 0x000fc40003f86070 */
[----:B0-----:R-:W-:Y:S01]  /*2920*/  PRMT R86, RZ, 0x7610, R86 ;  /* 0x00007610ff567816 */ /* 0x001fe20000000056 */
[----:B------:R-:W-:Y:S01]  /*2930*/  IMAD.X R91, R69, 0x1, R7, P2 ;  /* 0x00000001455b7824 */ /* 0x000fe200010e0607 */
[----:B------:R-:W-:Y:S02]  /*2940*/  PRMT R88, RZ, 0x7610, R88 ;  /* 0x00007610ff587816 */ /* 0x000fe40000000058 */
[----:B------:R-:W-:Y:S02]  /*2950*/  SHF.R.S32.HI R79, RZ, 0x1f, R75 ;  /* 0x0000001fff4f7819 */ /* 0x000fe4000001144b */
[----:B------:R0:W2:Y:S01]  /*2960*/  @!P5 LDG.E.U8 R86, desc[UR20][R92.64] ;  /* 0x000000145c56d981 */ /* 0x0000a2000c1e1100 */
[-C--:B------:R-:W-:Y:S02]  /*2970*/  IADD3 R96, P5, PT, R75, R6.reuse, RZ ;  /* 0x000000064b607210 */ /* 0x080fe40007fbe0ff */
[----:B------:R-:W-:Y:S01]  /*2980*/  ISETP.GE.U32.AND P2, PT, R16, 0x7fffffd2, PT ;  /* 0x7fffffd21000780c */ /* 0x000fe20003f46070 */
[----:B------:R1:W2:Y:S01]  /*2990*/  @!P0 LDG.E.U8 R88, desc[UR20][R90.64] ;  /* 0x000000145a588981 */ /* 0x0002a2000c1e1100 */
[----:B------:R-:W-:Y:S01]  /*29a0*/  SHF.R.S32.HI R77, RZ, 0x1f, R73 ;  /* 0x0000001fff4d7819 */ /* 0x000fe20000011449 */
[----:B------:R-:W-:Y:S01]  /*29b0*/  IMAD.X R97, R79, 0x1, R7, P5 ;  /* 0x000000014f617824 */ /* 0x000fe200028e0607 */
[----:B------:R-:W-:-:S02]  /*29c0*/  IADD3 R94, P0, PT, R73, R6, RZ ;  /* 0x00000006495e7210 */ /* 0x000fc40007f1e0ff */
[----:B------:R-:W-:Y:S02]  /*29d0*/  SHF.R.U32.HI R40, RZ, 0xd, R110 ;  /* 0x0000000dff287819 */ /* 0x000fe4000001166e */
[----:B0-----:R-:W-:Y:S01]  /*29e0*/  PRMT R92, RZ, 0x7610, R92 ;  /* 0x00007610ff5c7816 */ /* 0x001fe2000000005c */
[----:B------:R-:W-:Y:S01]  /*29f0*/  IMAD R83, R4, 0x12, RZ ;  /* 0x0000001204537824 */ /* 0x000fe200078e02ff */
[----:B------:R-:W-:Y:S01]  /*2a00*/  SHF.R.U32.HI R16, RZ, 0xe, R110 ;  /* 0x0000000eff107819 */ /* 0x000fe2000001166e */
[----:B------:R-:W-:Y:S01]  /*2a10*/  IMAD.X R95, R77, 0x1, R7, P0 ;  /* 0x000000014d5f7824 */ /* 0x000fe200000e0607 */
[----:B------:R-:W-:Y:S02]  /*2a20*/  LOP3.LUT P5, RZ, R40, 0x1, RZ, 0xc0, !PT ;  /* 0x0000000128ff7812 */ /* 0x000fe400078ac0ff */
[----:B-1----:R-:W-:Y:S01]  /*2a30*/  PRMT R90, RZ, 0x7610, R90 ;  /* 0x00007610ff5a7816 */ /* 0x002fe2000000005a */
[----:B------:R-:W-:Y:S01]  /*2a40*/  IMAD R81, R4, 0x11, RZ ;  /* 0x0000001104517824 */ /* 0x000fe200078e02ff */
[----:B------:R-:W2:Y:S01]  /*2a50*/  @!P4 LDG.E.U8 R92, desc[UR20][R96.64] ;  /* 0x00000014605cc981 */ /* 0x000ea2000c1e1100 */
[----:B------:R-:W-:-:S02]  /*2a60*/  SHF.R.S32.HI R87, RZ, 0x1f, R83 ;  /* 0x0000001fff577819 */ /* 0x000fc40000011453 */
[-C--:B------:R-:W-:Y:S01]  /*2a70*/  IADD3 R100, P4, PT, R83, R6.reuse, RZ ;  /* 0x0000000653647210 */ /* 0x080fe20007f9e0ff */
[----:B------:R0:W2:Y:S01]  /*2a80*/  @!P2 LDG.E.U8 R90, desc[UR20][R94.64] ;  /* 0x000000145e5aa981 */ /* 0x0000a2000c1e1100 */
[----:B------:R-:W-:Y:S02]  /*2a90*/  LOP3.LUT P0, RZ, R16, 0x1, RZ, 0xc0, !PT ;  /* 0x0000000110ff7812 */ /* 0x000fe4000780c0ff */
[----:B------:R-:W-:Y:S01]  /*2aa0*/  SHF.R.S32.HI R85, RZ, 0x1f, R81 ;  /* 0x0000001fff557819 */ /* 0x000fe20000011451 */
[--C-:B------:R-:W-:Y:S01]  /*2ab0*/  IMAD.X R101, R87, 0x1, R7.reuse, P4 ;  /* 0x0000000157657824 */ /* 0x100fe200020e0607 */
[----:B------:R-:W-:Y:S02]  /*2ac0*/  IADD3 R98, P2, PT, R81, R6, RZ ;  /* 0x0000000651627210 */ /* 0x000fe40007f5e0ff */
[----:B------:R-:W-:Y:S01]  /*2ad0*/  SHF.R.U32.HI R40, RZ, 0xb, R110 ;  /* 0x0000000bff287819 */ /* 0x000fe2000001166e */
[----:B------:R-:W-:Y:S01]  /*2ae0*/  IMAD R91, R4, 0x14, RZ ;  /* 0x00000014045b7824 */ /* 0x000fe200078e02ff */
[----:B0-----:R-:W-:Y:S01]  /*2af0*/  PRMT R94, RZ, 0x7610, R94 ;  /* 0x00007610ff5e7816 */ /* 0x001fe2000000005e */
[----:B------:R-:W-:Y:S01]  /*2b00*/  IMAD.X R99, R85, 0x1, R7, P2 ;  /* 0x0000000155637824 */ /* 0x000fe200010e0607 */
[----:B------:R-:W-:-:S02]  /*2b10*/  LOP3.LUT P4, RZ, R40, 0x1, RZ, 0xc0, !PT ;  /* 0x0000000128ff7812 */ /* 0x000fc4000788c0ff */
[----:B------:R-:W-:Y:S02]  /*2b20*/  PRMT R96, RZ, 0x7610, R96 ;  /* 0x00007610ff607816 */ /* 0x000fe40000000060 */
[--C-:B------:R-:W-:Y:S01]  /*2b30*/  SHF.R.U32.HI R16, RZ, 0xc, R110.reuse ;  /* 0x0000000cff107819 */ /* 0x100fe2000001166e */
[----:B------:R-:W2:Y:S01]  /*2b40*/  @P5 LDG.E.U8 R94, desc[UR20][R100.64] ;  /* 0x00000014645e5981 */ /* 0x000ea2000c1e1100 */
[----:B------:R-:W-:Y:S01]  /*2b50*/  IMAD R89, R4, 0x13, RZ ;  /* 0x0000001304597824 */ /* 0x000fe200078e02ff */
[----:B------:R-:W-:Y:S02]  /*2b60*/  SHF.R.S32.HI R95, RZ, 0x1f, R91 ;  /* 0x0000001fff5f7819 */ /* 0x000fe4000001145b */
[----:B------:R-:W-:Y:S01]  /*2b70*/  IADD3 R108, P5, PT, R91, R6, RZ ;  /* 0x000000065b6c7210 */ /* 0x000fe20007fbe0ff */
[----:B------:R0:W2:Y:S01]  /*2b80*/  @P0 LDG.E.U8 R96, desc[UR20][R98.64] ;  /* 0x0000001462600981 */ /* 0x0000a2000c1e1100 */
[----:B------:R-:W-:Y:S02]  /*2b90*/  LOP3.LUT P2, RZ, R16, 0x1, RZ, 0xc0, !PT ;  /* 0x0000000110ff7812 */ /* 0x000fe4000784c0ff */
[----:B------:R-:W-:Y:S01]  /*2ba0*/  SHF.R.U32.HI R40, RZ, 0x9, R110 ;  /* 0x00000009ff287819 */ /* 0x000fe2000001166e */
[----:B------:R-:W-:Y:S01]  /*2bb0*/  IMAD.X R109, R95, 0x1, R7, P5 ;  /* 0x000000015f6d7824 */ /* 0x000fe200028e0607 */
[----:B------:R-:W-:-:S02]  /*2bc0*/  SHF.R.S32.HI R93, RZ, 0x1f, R89 ;  /* 0x0000001fff5d7819 */ /* 0x000fc40000011459 */
[----:B------:R-:W-:Y:S02]  /*2bd0*/  IADD3 R106, P0, PT, R89, R6, RZ ;  /* 0x00000006596a7210 */ /* 0x000fe40007f1e0ff */
[----:B0-----:R-:W-:Y:S01]  /*2be0*/  PRMT R98, RZ, 0x7610, R98 ;  /* 0x00007610ff627816 */ /* 0x001fe20000000062 */
[----:B------:R-:W-:Y:S01]  /*2bf0*/  IMAD R99, R4, 0x16, RZ ;  /* 0x0000001604637824 */ /* 0x000fe200078e02ff */
[----:B------:R-:W-:Y:S01]  /*2c00*/  LOP3.LUT P5, RZ, R40, 0x1, RZ, 0xc0, !PT ;  /* 0x0000000128ff7812 */ /* 0x000fe200078ac0ff */
[----:B------:R-:W-:Y:S01]  /*2c10*/  IMAD.X R107, R93, 0x1, R7, P0 ;  /* 0x000000015d6b7824 */ /* 0x000fe200000e0607 */
[----:B------:R-:W-:Y:S01]  /*2c20*/  PRMT R100, RZ, 0x7610, R100 ;  /* 0x00007610ff647816 */ /* 0x000fe20000000064 */
[----:B------:R-:W-:Y:S01]  /*2c30*/  IMAD R97, R4, 0x15, RZ ;  /* 0x0000001504617824 */ /* 0x000fe200078e02ff */
[----:B------:R-:W-:Y:S01]  /*2c40*/  SHF.R.U32.HI R16, RZ, 0xa, R110 ;  /* 0x0000000aff107819 */ /* 0x000fe2000001166e */
[----:B------:R0:W2:Y:S01]  /*2c50*/  @P4 LDG.E.U8 R98, desc[UR20][R108.64] ;  /* 0x000000146c624981 */ /* 0x0000a2000c1e1100 */
[----:B------:R-:W-:-:S02]  /*2c60*/  SHF.R.S32.HI R103, RZ, 0x1f, R99 ;  /* 0x0000001fff677819 */ /* 0x000fc40000011463 */
[-C--:B------:R-:W-:Y:S01]  /*2c70*/  IADD3 R116, P4, PT, R99, R6.reuse, RZ ;  /* 0x0000000663747210 */ /* 0x080fe20007f9e0ff */
[----:B------:R1:W2:Y:S01]  /*2c80*/  @P2 LDG.E.U8 R100, desc[UR20][R106.64] ;  /* 0x000000146a642981 */ /* 0x0002a2000c1e1100 */
[----:B------:R-:W-:Y:S02]  /*2c90*/  LOP3.LUT P0, RZ, R16, 0x1, RZ, 0xc0, !PT ;  /* 0x0000000110ff7812 */ /* 0x000fe4000780c0ff */
[----:B------:R-:W-:Y:S01]  /*2ca0*/  SHF.R.S32.HI R101, RZ, 0x1f, R97 ;  /* 0x0000001fff657819 */ /* 0x000fe20000011461 */
[--C-:B------:R-:W-:Y:S01]  /*2cb0*/  IMAD.X R117, R103, 0x1, R7.reuse, P4 ;  /* 0x0000000167757824 */ /* 0x100fe200020e0607 */
[-C--:B------:R-:W-:Y:S02]  /*2cc0*/  IADD3 R114, P2, PT, R97, R6.reuse, RZ ;  /* 0x0000000661727210 */ /* 0x080fe40007f5e0ff */
[--C-:B------:R-:W-:Y:S02]  /*2cd0*/  SHF.R.U32.HI R16, RZ, 0x6, R110.reuse ;  /* 0x00000006ff107819 */ /* 0x100fe4000001166e */
[----:B------:R-:W-:Y:S01]  /*2ce0*/  SHF.R.U32.HI R40, RZ, 0x5, R110 ;  /* 0x00000005ff287819 */ /* 0x000fe2000001166e */
[----:B------:R-:W-:Y:S01]  /*2cf0*/  IMAD.X R115, R101, 0x1, R7, P2 ;  /* 0x0000000165737824 */ /* 0x000fe200010e0607 */
[----:B------:R-:W2:Y:S01]  /*2d00*/  @P5 LDG.E.U8 R102, desc[UR20][R116.64] ;  /* 0x0000001474665981 */ /* 0x000ea2000c1e1100 */
[----:B------:R-:W-:Y:S01]  /*2d10*/  LOP3.LUT P2, RZ, R16, 0x1, RZ, 0xc0, !PT ;  /* 0x0000000110ff7812 */ /* 0x000fe2000784c0ff */
[----:B------:R-:W-:Y:S01]  /*2d20*/  VIADD R16, R113, 0x1f ;  /* 0x0000001f71107836 */ /* 0x000fe20000000000 */
[----:B0-----:R-:W-:Y:S01]  /*2d30*/  SHF.R.S32.HI R109, RZ, 0x1f, R105 ;  /* 0x0000001fff6d7819 */ /* 0x001fe20000011469 */
[----:B-1----:R-:W-:Y:S01]  /*2d40*/  IMAD R107, R4, 0x1a, RZ ;  /* 0x0000001a046b7824 */ /* 0x002fe200078e02ff */
[----:B------:R-:W-:Y:S01]  /*2d50*/  IADD3 R120, P5, PT, R105, R6, RZ ;  /* 0x0000000669787210 */ /* 0x000fe20007fbe0ff */
[----:B------:R0:W3:Y:S01]  /*2d60*/  @P0 LDG.E.U8 R104, desc[UR20][R114.64] ;  /* 0x0000001472680981 */ /* 0x0000e2000c1e1100 */
[----:B------:R-:W-:-:S02]  /*2d70*/  LOP3.LUT P4, RZ, R40, 0x1, RZ, 0xc0, !PT ;  /* 0x0000000128ff7812 */ /* 0x000fc4000788c0ff */
[----:B------:R-:W-:Y:S01]  /*2d80*/  ISETP.GT.AND P0, PT, R16, 0x1f, PT ;  /* 0x0000001f1000780c */ /* 0x000fe20003f04270 */
[----:B------:R-:W-:Y:S01]  /*2d90*/  IMAD.X R121, R109, 0x1, R7, P5 ;  /* 0x000000016d797824 */ /* 0x000fe200028e0607 */
[----:B------:R-:W-:Y:S02]  /*2da0*/  SHF.R.S32.HI R111, RZ, 0x1f, R107 ;  /* 0x0000001fff6f7819 */ /* 0x000fe4000001146b */
[----:B------:R-:W-:Y:S02]  /*2db0*/  IADD3 R122, P5, PT, R107, R6, RZ ;  /* 0x000000066b7a7210 */ /* 0x000fe40007fbe0ff */
[----:B------:R-:W-:Y:S02]  /*2dc0*/  SHF.R.U32.HI R40, RZ, 0x4, R110 ;  /* 0x00000004ff287819 */ /* 0x000fe4000001166e */
[----:B------:R-:W-:Y:S01]  /*2dd0*/  PRMT R108, RZ, 0x7610, R108 ;  /* 0x00007610ff6c7816 */ /* 0x000fe2000000006c */
[----:B------:R-:W-:Y:S01]  /*2de0*/  IMAD.X R123, R111, 0x1, R7, P5 ;  /* 0x000000016f7b7824 */ /* 0x000fe200028e0607 */
[----:B------:R-:W-:Y:S01]  /*2df0*/  ISETP.LT.AND P0, PT, R18, R113, P0 ;  /* 0x000000711200720c */ /* 0x000fe20000701270 */
[----:B------:R-:W-:Y:S01]  /*2e00*/  IMAD R113, R4, 0x1b, RZ ;  /* 0x0000001b04717824 */ /* 0x000fe200078e02ff */
[----:B------:R-:W-:-:S02]  /*2e10*/  PRMT R112, RZ, 0x7610, R112 ;  /* 0x00007610ff707816 */ /* 0x000fc40000000070 */
[----:B------:R-:W-:Y:S01]  /*2e20*/  LOP3.LUT P5, RZ, R40, 0x1, RZ, 0xc0, !PT ;  /* 0x0000000128ff7812 */ /* 0x000fe200078ac0ff */
[----:B------:R1:W3:Y:S01]  /*2e30*/  @P2 LDG.E.U8 R108, desc[UR20][R120.64] ;  /* 0x00000014786c2981 */ /* 0x0002e2000c1e1100 */
[--C-:B------:R-:W-:Y:S02]  /*2e40*/  SHF.R.U32.HI R40, RZ, 0x3, R110.reuse ;  /* 0x00000003ff287819 */ /* 0x100fe4000001166e */
[----:B0-----:R-:W-:Y:S01]  /*2e50*/  SHF.R.S32.HI R115, RZ, 0x1f, R113 ;  /* 0x0000001fff737819 */ /* 0x001fe20000011471 */
[----:B------:R-:W3:Y:S01]  /*2e60*/  @P4 LDG.E.U8 R112, desc[UR20][R122.64] ;  /* 0x000000147a704981 */ /* 0x000ee2000c1e1100 */
[----:B------:R-:W-:Y:S02]  /*2e70*/  IADD3 R124, P2, PT, R113, R6, RZ ;  /* 0x00000006717c7210 */ /* 0x000fe40007f5e0ff */
[----:B------:R-:W-:Y:S02]  /*2e80*/  LOP3.LUT P4, RZ, R40, 0x1, RZ, 0xc0, !PT ;  /* 0x0000000128ff7812 */ /* 0x000fe4000788c0ff */
[----:B------:R-:W-:Y:S01]  /*2e90*/  SHF.R.U32.HI R40, RZ, 0x8, R110 ;  /* 0x00000008ff287819 */ /* 0x000fe2000001166e */
[----:B------:R-:W-:Y:S01]  /*2ea0*/  IMAD R117, R4, 0x1c, RZ ;  /* 0x0000001c04757824 */ /* 0x000fe200078e02ff */
[----:B------:R-:W-:Y:S01]  /*2eb0*/  PRMT R114, RZ, 0x7610, R114 ;  /* 0x00007610ff727816 */ /* 0x000fe20000000072 */
[----:B------:R-:W-:Y:S01]  /*2ec0*/  IMAD.X R125, R115, 0x1, R7, P2 ;  /* 0x00000001737d7824 */ /* 0x000fe200010e0607 */
[----:B------:R-:W-:Y:S01]  /*2ed0*/  LOP3.LUT P2, RZ, R40, 0x1, RZ, 0xc0, !PT ;  /* 0x0000000128ff7812 */ /* 0x000fe2000784c0ff */
[----:B------:R-:W-:Y:S01]  /*2ee0*/  IMAD R40, R18, R5, RZ ;  /* 0x0000000512287224 */ /* 0x000fe200078e02ff */
[----:B------:R-:W-:-:S02]  /*2ef0*/  SHF.R.S32.HI R119, RZ, 0x1f, R117 ;  /* 0x0000001fff777819 */ /* 0x000fc40000011475 */
[----:B------:R-:W-:Y:S01]  /*2f00*/  IADD3 R126, P6, PT, R117, R6, RZ ;  /* 0x00000006757e7210 */ /* 0x000fe20007fde0ff */
[----:B------:R0:W5:Y:S01]  /*2f10*/  @P5 LDG.E.U8 R114, desc[UR20][R124.64] ;  /* 0x000000147c725981 */ /* 0x000162000c1e1100 */
[----:B------:R-:W-:Y:S01]  /*2f20*/  IADD3 R50, P5, PT, R40, UR18, RZ ;  /* 0x0000001228327c10 */ /* 0x000fe2000ffbe0ff */
[----:B-1----:R-:W-:Y:S02]  /*2f30*/  IMAD R121, R4, 0x1d, RZ ;  /* 0x0000001d04797824 */ /* 0x002fe400078e02ff */
[----:B------:R-:W-:Y:S01]  /*2f40*/  IMAD.X R127, R119, 0x1, R7, P6 ;  /* 0x00000001777f7824 */ /* 0x000fe200030e0607 */
[----:B------:R-:W-:Y:S01]  /*2f50*/  LEA.HI.X.SX32 R106, R40, UR19, 0x1, P5 ;  /* 0x00000013286a7c11 */ /* 0x000fe2000a8f0eff */
[----:B----4-:R-:W-:Y:S02]  /*2f60*/  IMAD R139, R20, UR5, RZ ;  /* 0x00000005148b7c24 */ /* 0x010fe4000f8e02ff */
[----:B0-----:R-:W-:Y:S02]  /*2f70*/  IMAD R125, R8, UR5, RZ ;  /* 0x00000005087d7c24 */ /* 0x001fe4000f8e02ff */
[----:B------:R-:W-:Y:S01]  /*2f80*/  IMAD R32, R32, UR5, RZ ;  /* 0x0000000520207c24 */ /* 0x000fe2000f8e02ff */
[----:B------:R-:W-:-:S02]  /*2f90*/  SHF.R.S32.HI R123, RZ, 0x1f, R121 ;  /* 0x0000001fff7b7819 */ /* 0x000fc40000011479 */
[----:B------:R-:W-:Y:S01]  /*2fa0*/  IADD3 R20, P6, PT, R125, R50, RZ ;  /* 0x000000327d147210 */ /* 0x000fe20007fde0ff */
[----:B------:R-:W-:Y:S01]  /*2fb0*/  IMAD R30, R30, UR5, RZ ;  /* 0x000000051e1e7c24 */ /* 0x000fe2000f8e02ff */
[----:B------:R-:W-:Y:S01]  /*2fc0*/  IADD3 R8, P5, PT, R121, R6, RZ ;  /* 0x0000000679087210 */ /* 0x000fe20007fbe0ff */
[----:B------:R-:W-:Y:S01]  /*2fd0*/  IMAD R145, R24, UR5, RZ ;  /* 0x0000000518917c24 */ /* 0x000fe2000f8e02ff */
[----:B------:R-:W-:Y:S01]  /*2fe0*/  LEA.HI.X.SX32 R125, R125, R106, 0x1, P6 ;  /* 0x0000006a7d7d7211 */ /* 0x000fe200030f0eff */
[----:B------:R-:W-:Y:S01]  /*2ff0*/  IMAD R36, R36, UR5, RZ ;  /* 0x0000000524247c24 */ /* 0x000fe2000f8e02ff */
[----:B------:R-:W-:Y:S01]  /*3000*/  PRMT R116, RZ, 0x7610, R116 ;  /* 0x00007610ff747816 */ /* 0x000fe20000000074 */
[----:B------:R-:W-:Y:S01]  /*3010*/  IMAD R141, R9, UR5, RZ ;  /* 0x00000005098d7c24 */ /* 0x000fe2000f8e02ff */
[-C--:B------:R-:W-:Y:S01]  /*3020*/  IADD3 R24, P6, PT, R32, R50.reuse, RZ ;  /* 0x0000003220187210 */ /* 0x080fe20007fde0ff */
[----:B------:R-:W-:Y:S02]  /*3030*/  IMAD.X R9, R123, 0x1, R7, P5 ;  /* 0x000000017b097824 */ /* 0x000fe400028e0607 */
[----:B------:R-:W-:Y:S01]  /*3040*/  IMAD R143, R22, UR5, RZ ;  /* 0x00000005168f7c24 */ /* 0x000fe2000f8e02ff */
[----:B------:R-:W-:Y:S01]  /*3050*/  IADD3 R22, P5, PT, R30, R50, RZ ;  /* 0x000000321e167210 */ /* 0x000fe20007fbe0ff */
[----:B------:R-:W-:Y:S01]  /*3060*/  IMAD R34, R34, UR5, RZ ;  /* 0x0000000522227c24 */ /* 0x000fe2000f8e02ff */
[----:B------:R-:W-:Y:S01]  /*3070*/  LEA.HI.X.SX32 R129, R32, R106, 0x1, P6 ;  /* 0x0000006a20817211 */ /* 0x000fe200030f0eff */
[----:B------:R-:W-:Y:S01]  /*3080*/  IMAD R147, R28, UR5, RZ ;  /* 0x000000051c937c24 */ /* 0x000fe2000f8e02ff */
[----:B------:R-:W-:Y:S01]  /*3090*/  IADD3 R28, P6, PT, R36, R50, RZ ;  /* 0x00000032241c7210 */ /* 0x000fe20007fde0ff */
[----:B------:R-:W-:Y:S01]  /*30a0*/  IMAD R137, R26, UR5, RZ ;  /* 0x000000051a897c24 */ /* 0x000fe2000f8e02ff */
[----:B------:R0:W4:Y:S01]  /*30b0*/  @P4 LDG.E.U8 R116, desc[UR20][R126.64] ;  /* 0x000000147e744981 */ /* 0x000122000c1e1100 */
[----:B------:R-:W-:Y:S01]  /*30c0*/  IMAD R38, R38, UR5, RZ ;  /* 0x0000000526267c24 */ /* 0x000fe2000f8e02ff */
[----:B------:R-:W-:-:S02]  /*30d0*/  LEA.HI.X.SX32 R133, R36, R106, 0x1, P6 ;  /* 0x0000006a24857211 */ /* 0x000fc400030f0eff */
[C---:B------:R-:W-:Y:S02]  /*30e0*/  IADD3 R32, P6, PT, R137.reuse, R50, RZ ;  /* 0x0000003289207210 */ /* 0x040fe40007fde0ff */
[----:B0-----:R-:W-:Y:S02]  /*30f0*/  LEA.HI.X.SX32 R127, R30, R106, 0x1, P5 ;  /* 0x0000006a1e7f7211 */ /* 0x001fe400028f0eff */
[C---:B------:R-:W-:Y:S02]  /*3100*/  IADD3 R26, P5, PT, R34.reuse, R50, RZ ;  /* 0x00000032221a7210 */ /* 0x040fe40007fbe0ff */
[-C--:B------:R-:W-:Y:S02]  /*3110*/  LEA.HI.X.SX32 R137, R137, R106.reuse, 0x1, P6 ;  /* 0x0000006a89897211 */ /* 0x080fe400030f0eff */
[----:B------:R-:W-:Y:S02]  /*3120*/  LEA.HI.X.SX32 R131, R34, R106, 0x1, P5 ;  /* 0x0000006a22837211 */ /* 0x000fe400028f0eff */
[----:B------:R-:W-:-:S02]  /*3130*/  IADD3 R30, P5, PT, R38, R50, RZ ;  /* 0x00000032261e7210 */ /* 0x000fc40007fbe0ff */
[----:B------:R-:W-:Y:S02]  /*3140*/  IADD3 R36, P6, PT, R141, R50, RZ ;  /* 0x000000328d247210 */ /* 0x000fe40007fde0ff */
[----:B------:R-:W-:Y:S02]  /*3150*/  LEA.HI.X.SX32 R135, R38, R106, 0x1, P5 ;  /* 0x0000006a26877211 */ /* 0x000fe400028f0eff */
[----:B------:R-:W-:Y:S01]  /*3160*/  IADD3 R34, P5, PT, R139, R50, RZ ;  /* 0x000000328b227210 */ /* 0x000fe20007fbe0ff */
[----:B------:R-:W-:Y:S01]  /*3170*/  IMAD R13, R13, UR5, RZ ;  /* 0x000000050d0d7c24 */ /* 0x000fe2000f8e02ff */
[----:B------:R-:W-:Y:S02]  /*3180*/  LEA.HI.X.SX32 R141, R141, R106, 0x1, P6 ;  /* 0x0000006a8d8d7211 */ /* 0x000fe400030f0eff */
[----:B------:R-:W-:Y:S02]  /*3190*/  IADD3 R40, P6, PT, R145, R50, RZ ;  /* 0x0000003291287210 */ /* 0x000fe40007fde0ff */
[----:B------:R-:W-:-:S02]  /*31a0*/  LEA.HI.X.SX32 R139, R139, R106, 0x1, P5 ;  /* 0x0000006a8b8b7211 */ /* 0x000fc400028f0eff */
[----:B------:R-:W-:Y:S02]  /*31b0*/  SHF.R.U32.HI R42, RZ, 0x2, R110 ;  /* 0x00000002ff2a7819 */ /* 0x000fe4000001166e */
[----:B------:R-:W-:Y:S01]  /*31c0*/  IADD3 R38, P5, PT, R143, R50, RZ ;  /* 0x000000328f267210 */ /* 0x000fe20007fbe0ff */
[----:B------:R-:W-:Y:S01]  /*31d0*/  IMAD R11, R11, UR5, RZ ;  /* 0x000000050b0b7c24 */ /* 0x000fe2000f8e02ff */
[----:B------:R-:W-:Y:S02]  /*31e0*/  LEA.HI.X.SX32 R145, R145, R106, 0x1, P6 ;  /* 0x0000006a91917211 */ /* 0x000fe400030f0eff */
[----:B------:R-:W-:Y:S01]  /*31f0*/  IADD3 R44, P6, PT, R13, R50, RZ ;  /* 0x000000320d2c7210 */ /* 0x000fe20007fde0ff */
[----:B------:R-:W-:Y:S01]  /*3200*/  IMAD R12, R12, UR5, RZ ;  /* 0x000000050c0c7c24 */ /* 0x000fe2000f8e02ff */
[----:B------:R-:W-:Y:S02]  /*3210*/  LOP3.LUT P4, RZ, R42, 0x1, RZ, 0xc0, !PT ;  /* 0x000000012aff7812 */ /* 0x000fe4000788c0ff */
[----:B------:R-:W-:-:S02]  /*3220*/  LEA.HI.X.SX32 R143, R143, R106, 0x1, P5 ;  /* 0x0000006a8f8f7211 */ /* 0x000fc400028f0eff */
[----:B------:R-:W-:Y:S02]  /*3230*/  IADD3 R42, P5, PT, R147, R50, RZ ;  /* 0x00000032932a7210 */ /* 0x000fe40007fbe0ff */
[----:B------:R-:W-:Y:S02]  /*3240*/  LEA.HI.X.SX32 R149, R13, R106, 0x1, P6 ;  /* 0x0000006a0d957211 */ /* 0x000fe400030f0eff */
[----:B------:R-:W-:Y:S02]  /*3250*/  IADD3 R48, P6, PT, R11, R50, RZ ;  /* 0x000000320b307210 */ /* 0x000fe40007fde0ff */
[----:B------:R-:W-:Y:S01]  /*3260*/  SHF.R.U32.HI R110, RZ, 0x1, R110 ;  /* 0x00000001ff6e7819 */ /* 0x000fe2000001166e */
[----:B------:R-:W-:Y:S01]  /*3270*/  IMAD R10, R10, UR5, RZ ;  /* 0x000000050a0a7c24 */ /* 0x000fe2000f8e02ff */
[----:B------:R-:W-:Y:S02]  /*3280*/  LEA.HI.X.SX32 R147, R147, R106, 0x1, P5 ;  /* 0x0000006a93937211 */ /* 0x000fe400028f0eff */
[----:B------:R-:W-:-:S02]  /*3290*/  IADD3 R46, P5, PT, R12, R50, RZ ;  /* 0x000000320c2e7210 */ /* 0x000fc40007fbe0ff */
[-C--:B------:R-:W-:Y:S02]  /*32a0*/  LEA.HI.X.SX32 R153, R11, R106.reuse, 0x1, P6 ;  /* 0x0000006a0b997211 */ /* 0x080fe400030f0eff */
[----:B------:R-:W-:Y:S02]  /*32b0*/  LOP3.LUT P6, RZ, R110, 0x1, RZ, 0xc0, !PT ;  /* 0x000000016eff7812 */ /* 0x000fe400078cc0ff */
[----:B------:R-:W-:Y:S01]  /*32c0*/  PRMT R110, RZ, 0x7610, R110 ;  /* 0x00007610ff6e7816 */ /* 0x000fe2000000006e */
[----:B------:R-:W-:Y:S01]  /*32d0*/  IMAD R157, R4, 0x17, RZ ;  /* 0x00000017049d7824 */ /* 0x000fe200078e02ff */
[----:B------:R-:W-:Y:S02]  /*32e0*/  LEA.HI.X.SX32 R151, R12, R106, 0x1, P5 ;  /* 0x0000006a0c977211 */ /* 0x000fe400028f0eff */
[----:B------:R-:W-:Y:S02]  /*32f0*/  IADD3 R50, P5, PT, R10, R50, RZ ;  /* 0x000000320a327210 */ /* 0x000fe40007fbe0ff */
[----:B------:R-:W4:Y:S01]  /*3300*/  @P4 LDG.E.U8 R110, desc[UR20][R8.64] ;  /* 0x00000014086e4981 */ /* 0x000f22000c1e1100 */
[----:B------:R-:W-:-:S02]  /*3310*/  SHF.R.S32.HI R161, RZ, 0x1f, R157 ;  /* 0x0000001fffa17819 */ /* 0x000fc4000001149d */
[----:B------:R-:W-:Y:S01]  /*3320*/  LEA.HI.X.SX32 R155, R10, R106, 0x1, P5 ;  /* 0x0000006a0a9b7211 */ /* 0x000fe200028f0eff */
[C---:B------:R-:W-:Y:S01]  /*3330*/  IMAD R159, R4.reuse, 0x1e, RZ ;  /* 0x0000001e049f7824 */ /* 0x040fe200078e02ff */
[-C--:B------:R-:W-:Y:S01]  /*3340*/  IADD3 R10, P4, PT, R157, R6.reuse, RZ ;  /* 0x000000069d0a7210 */ /* 0x080fe20007f9e0ff */
[----:B------:R-:W-:Y:S01]  /*3350*/  IMAD R163, R4, 0x1f, RZ ;  /* 0x0000001f04a37824 */ /* 0x000fe200078e02ff */
[----:B------:R-:W-:Y:S02]  /*3360*/  PRMT R122, RZ, 0x7610, R122 ;  /* 0x00007610ff7a7816 */ /* 0x000fe4000000007a */
[----:B------:R-:W-:Y:S01]  /*3370*/  SHF.R.S32.HI R165, RZ, 0x1f, R159 ;  /* 0x0000001fffa57819 */ /* 0x000fe2000001149f */
[----:B------:R-:W-:Y:S01]  /*3380*/  IMAD.X R11, R161, 0x1, R7, P4 ;  /* 0x00000001a10b7824 */ /* 0x000fe200020e0607 */
[----:B------:R-:W-:Y:S01]  /*3390*/  IADD3 R12, P4, PT, R159, R6, RZ ;  /* 0x000000069f0c7210 */ /* 0x000fe20007f9e0ff */
[----:B------:R-:W-:Y:S01]  /*33a0*/  @P0 IMAD.MOV.U32 R124, RZ, RZ, R20 ;  /* 0x000000ffff7c0224 */ /* 0x000fe200078e0014 */
[----:B------:R-:W-:-:S03]  /*33b0*/  SHF.R.S32.HI R167, RZ, 0x1f, R163 ;  /* 0x0000001fffa77819 */ /* 0x000fc600000114a3 */
[--C-:B------:R-:W-:Y:S01]  /*33c0*/  IMAD.X R13, R165, 0x1, R7.reuse, P4 ;  /* 0x00000001a50d7824 */ /* 0x100fe200020e0607 */
[----:B------:R-:W-:Y:S01]  /*33d0*/  IADD3 R6, P4, PT, R163, R6, RZ ;  /* 0x00000006a3067210 */ /* 0x000fe20007f9e0ff */
[----:B------:R0:W4:Y:S01]  /*33e0*/  @P0 LDG.E.U8 R122, desc[UR20][R124.64] ;  /* 0x000000147c7a0981 */ /* 0x000122000c1e1100 */
[----:B------:R-:W-:Y:S01]  /*33f0*/  PRMT R130, RZ, 0x7610, R130 ;  /* 0x00007610ff827816 */ /* 0x000fe20000000082 */
[----:B------:R-:W-:Y:S01]  /*3400*/  @P0 IMAD.MOV.U32 R128, RZ, RZ, R24 ;  /* 0x000000ffff800224 */ /* 0x000fe200078e0018 */
[----:B------:R-:W-:Y:S01]  /*3410*/  PRMT R120, RZ, 0x7610, R120 ;  /* 0x00007610ff787816 */ /* 0x000fe20000000078 */
[----:B------:R-:W-:Y:S02]  /*3420*/  @P0 IMAD.MOV.U32 R126, RZ, RZ, R22 ;  /* 0x000000ffff7e0224 */ /* 0x000fe400078e0016 */
[----:B------:R-:W-:Y:S01]  /*3430*/  IMAD.X R7, R167, 0x1, R7, P4 ;  /* 0x00000001a7077824 */ /* 0x000fe200020e0607 */
[----:B------:R1:W4:Y:S01]  /*3440*/  @P0 LDG.E.U8 R130, desc[UR20][R128.64] ;  /* 0x0000001480820981 */ /* 0x000322000c1e1100 */
[----:B0-----:R-:W-:Y:S01]  /*3450*/  PRMT R124, RZ, 0x7610, R124 ;  /* 0x00007610ff7c7816 */ /* 0x001fe2000000007c */
[----:B------:R-:W-:-:S02]  /*3460*/  @P0 IMAD.MOV.U32 R8, RZ, RZ, R26 ;  /* 0x000000ffff080224 */ /* 0x000fc400078e001a */
[----:B------:R0:W4:Y:S01]  /*3470*/  @!P1 LDG.E.U8 R120, desc[UR20][R6.64] ;  /* 0x0000001406789981 */ /* 0x000122000c1e1100 */
[----:B------:R-:W-:-:S03]  /*3480*/  @P0 IMAD.MOV.U32 R9, RZ, RZ, R131 ;  /* 0x000000ffff090224 */ /* 0x000fc600078e0083 */
[----:B------:R0:W4:Y:S01]  /*3490*/  @P0 LDG.E.U8 R124, desc[UR20][R126.64] ;  /* 0x000000147e7c0981 */ /* 0x000122000c1e1100 */
[----:B-1----:R-:W-:Y:S01]  /*34a0*/  PRMT R128, RZ, 0x7610, R128 ;  /* 0x00007610ff807816 */ /* 0x002fe20000000080 */
[----:B0-----:R-:W-:Y:S01]  /*34b0*/  @P0 IMAD.MOV.U32 R6, RZ, RZ, R30 ;  /* 0x000000ffff060224 */ /* 0x001fe200078e001e */
[----:B------:R-:W-:Y:S01]  /*34c0*/  PRMT R134, RZ, 0x7610, R134 ;  /* 0x00007610ff867816 */ /* 0x000fe20000000086 */
[----:B------:R-:W-:-:S03]  /*34d0*/  @P0 IMAD.MOV.U32 R7, RZ, RZ, R135 ;  /* 0x000000ffff070224 */ /* 0x000fc600078e0087 */
[----:B------:R0:W4:Y:S01]  /*34e0*/  @P0 LDG.E.U8 R128, desc[UR20][R8.64] ;  /* 0x0000001408800981 */ /* 0x000122000c1e1100 */
[----:B------:R-:W-:Y:S01]  /*34f0*/  PRMT R126, RZ, 0x7610, R126 ;  /* 0x00007610ff7e7816 */ /* 0x000fe2000000007e */
[----:B------:R-:W-:-:S05]  /*3500*/  @P0 IMAD.MOV.U32 R132, RZ, RZ, R28 ;  /* 0x000000ffff840224 */ /* 0x000fca00078e001c */
[----:B------:R1:W4:Y:S01]  /*3510*/  @P0 LDG.E.U8 R126, desc[UR20][R6.64] ;  /* 0x00000014067e0981 */ /* 0x000322000c1e1100 */
[----:B0-----:R-:W-:-:S03]  /*3520*/  PRMT R8, RZ, 0x7610, R8 ;  /* 0x00007610ff087816 */ /* 0x001fc60000000008 */
[----:B------:R0:W4:Y:S01]  /*3530*/  @P0 LDG.E.U8 R134, desc[UR20][R132.64] ;  /* 0x0000001484860981 */ /* 0x000122000c1e1100 */
[----:B------:R-:W-:Y:S01]  /*3540*/  PRMT R106, RZ, 0x7610, R106 ;  /* 0x00007610ff6a7816 */ /* 0x000fe2000000006a */
[----:B-1----:R-:W-:Y:S01]  /*3550*/  @P0 IMAD.MOV.U32 R6, RZ, RZ, R34 ;  /* 0x000000ffff060224 */ /* 0x002fe200078e0022 */
[----:B------:R-:W-:Y:S01]  /*3560*/  PRMT R118, RZ, 0x7610, R118 ;  /* 0x00007610ff767816 */ /* 0x000fe20000000076 */
[----:B------:R-:W-:-:S03]  /*3570*/  @P0 IMAD.MOV.U32 R7, RZ, RZ, R139 ;  /* 0x000000ffff070224 */ /* 0x000fc600078e008b */
[----:B------:R1:W4:Y:S01]  /*3580*/  @P2 LDG.E.U8 R106, desc[UR20][R10.64] ;  /* 0x000000140a6a2981 */ /* 0x000322000c1e1100 */
[----:B0-----:R-:W-:-:S03]  /*3590*/  PRMT R132, RZ, 0x7610, R132 ;  /* 0x00007610ff847816 */ /* 0x001fc60000000084 */
[----:B------:R0:W4:Y:S01]  /*35a0*/  @P0 LDG.E.U8 R8, desc[UR20][R6.64] ;  /* 0x0000001406080981 */ /* 0x000122000c1e1100 */
[----:B------:R-:W-:Y:S01]  /*35b0*/  PRMT R138, RZ, 0x7610, R138 ;  /* 0x00007610ff8a7816 */ /* 0x000fe2000000008a */
[----:B------:R-:W-:Y:S02]  /*35c0*/  @P0 IMAD.MOV.U32 R136, RZ, RZ, R32 ;  /* 0x000000ffff880224 */ /* 0x000fe400078e0020 */
[----:B------:R0:W4:Y:S01]  /*35d0*/  @P6 LDG.E.U8 R118, desc[UR20][R12.64] ;  /* 0x000000140c766981 */ /* 0x000122000c1e1100 */
[----:B-1----:R-:W-:Y:S01]  /*35e0*/  PRMT R10, RZ, 0x7610, R10 ;  /* 0x00007610ff0a7816 */ /* 0x002fe2000000000a */
[----:B------:R-:W-:Y:S01]  /*35f0*/  @P0 IMAD.MOV.U32 R140, RZ, RZ, R36 ;  /* 0x000000ffff8c0224 */ /* 0x000fe200078e0024 */
[----:B------:R-:W-:Y:S01]  /*3600*/  PRMT R142, RZ, 0x7610, R142 ;  /* 0x00007610ff8e7816 */ /* 0x000fe2000000008e */
[----:B------:R1:W4:Y:S01]  /*3610*/  @P0 LDG.E.U8 R138, desc[UR20][R136.64] ;  /* 0x00000014888a0981 */ /* 0x000322000c1e1100 */
[----:B0-----:R-:W-:Y:S02]  /*3620*/  @P0 IMAD.MOV.U32 R6, RZ, RZ, R38 ;  /* 0x000000ffff060224 */ /* 0x001fe400078e0026 */
[----:B------:R-:W-:Y:S01]  /*3630*/  @P0 IMAD.MOV.U32 R7, RZ, RZ, R143 ;  /* 0x000000ffff070224 */ /* 0x000fe200078e008f */
[----:B------:R-:W-:Y:S01]  /*3640*/  PRMT R12, RZ, 0x7610, R12 ;  /* 0x00007610ff0c7816 */ /* 0x000fe2000000000c */
[----:B------:R-:W-:Y:S01]  /*3650*/  @P0 IMAD.MOV.U32 R144, RZ, RZ, R40 ;  /* 0x000000ffff900224 */ /* 0x000fe200078e0028 */
[----:B------:R-:W-:-:S02]  /*3660*/  PRMT R146, RZ, 0x7610, R146 ;  /* 0x00007610ff927816 */ /* 0x000fc40000000092 */
[----:B------:R0:W4:Y:S01]  /*3670*/  @P0 LDG.E.U8 R132, desc[UR20][R6.64] ;  /* 0x0000001406840981 */ /* 0x000122000c1e1100 */
[----:B------:R-:W-:Y:S01]  /*3680*/  PRMT R150, RZ, 0x7610, R150 ;  /* 0x00007610ff967816 */ /* 0x000fe20000000096 */
[----:B------:R-:W-:Y:S01]  /*3690*/  @P0 IMAD.MOV.U32 R148, RZ, RZ, R44 ;  /* 0x000000ffff940224 */ /* 0x000fe200078e002c */
[----:B------:R-:W-:Y:S01]  /*36a0*/  PRMT R154, RZ, 0x7610, R154 ;  /* 0x00007610ff9a7816 */ /* 0x000fe2000000009a */
[----:B------:R-:W-:Y:S01]  /*36b0*/  @P0 IMAD.MOV.U32 R152, RZ, RZ, R48 ;  /* 0x000000ffff980224 */ /* 0x000fe200078e0030 */
[----:B-1----:R-:W-:Y:S01]  /*36c0*/  PRMT R136, RZ, 0x7610, R136 ;  /* 0x00007610ff887816 */ /* 0x002fe20000000088 */
[----:B------:R-:W4:Y:S01]  /*36d0*/  @P0 LDG.E.U8 R142, desc[UR20][R140.64] ;  /* 0x000000148c8e0981 */ /* 0x000f22000c1e1100 */
[----:B0-----:R-:W-:-:S03]  /*36e0*/  @P0 IMAD.MOV.U32 R6, RZ, RZ, R42 ;  /* 0x000000ffff060224 */ /* 0x001fc600078e002a */
[----:B------:R-:W4:Y:S01]  /*36f0*/  @P0 LDG.E.U8 R146, desc[UR20][R144.64] ;  /* 0x0000001490920981 */ /* 0x000f22000c1e1100 */
[----:B------:R-:W-:-:S03]  /*3700*/  @P0 IMAD.MOV.U32 R7, RZ, RZ, R147 ;  /* 0x000000ffff070224 */ /* 0x000fc600078e0093 */
[----:B------:R-:W4:Y:S04]  /*3710*/  @P0 LDG.E.U8 R150, desc[UR20][R148.64] ;  /* 0x0000001494960981 */ /* 0x000f28000c1e1100 */
[----:B------:R0:W4:Y:S04]  /*3720*/  @P0 LDG.E.U8 R10, desc[UR20][R6.64] ;  /* 0x00000014060a0981 */ /* 0x000128000c1e1100 */
[----:B------:R-:W4:Y:S01]  /*3730*/  @P0 LDG.E.U8 R154, desc[UR20][R152.64] ;  /* 0x00000014989a0981 */ /* 0x000f22000c1e1100 */
[----:B0-----:R-:W-:Y:S02]  /*3740*/  @P0 IMAD.MOV.U32 R6, RZ, RZ, R46 ;  /* 0x000000ffff060224 */ /* 0x001fe400078e002e */
[----:B------:R-:W-:-:S05]  /*3750*/  @P0 IMAD.MOV.U32 R7, RZ, RZ, R151 ;  /* 0x000000ffff070224 */ /* 0x000fca00078e0097 */
[----:B------:R0:W4:Y:S02]  /*3760*/  @P0 LDG.E.U8 R12, desc[UR20][R6.64] ;  /* 0x00000014060c0981 */ /* 0x000124000c1e1100 */
[----:B0-----:R-:W-:Y:S02]  /*3770*/  @P0 IMAD.MOV.U32 R6, RZ, RZ, R50 ;  /* 0x000000ffff060224 */ /* 0x001fe400078e0032 */
[----:B------:R-:W-:-:S05]  /*3780*/  @P0 IMAD.MOV.U32 R7, RZ, RZ, R155 ;  /* 0x000000ffff070224 */ /* 0x000fca00078e009b */
[----:B------:R0:W4:Y:S01]  /*3790*/  @P0 LDG.E.U8 R136, desc[UR20][R6.64] ;  /* 0x0000001406880981 */ /* 0x000122000c1e1100 */
[----:B------:R-:W-:-:S04]  /*37a0*/  @!UP1 UIADD3 UR4, UPT, UPT, -UR4, 0x100000, URZ ;  /* 0x0010000004049890 */ /* 0x000fc8000fffe1ff */
[----:B------:R-:W-:Y:S02]  /*37b0*/  @!UP1 USHF.L.U32 UR5, UR4, 0xb, URZ ;  /* 0x0000000b04059899 */ /* 0x000fe400080006ff */
[----:B------:R-:W-:Y:S01]  /*37c0*/  @!UP1 USHF.L.U32 UR4, UR4, 0x1, URZ ;  /* 0x0000000104049899 */ /* 0x000fe200080006ff */
[----:B------:R-:W-:Y:S01]  /*37d0*/  VOTEU.ALL UP1, P3 ;  /* 0x0000000000ff7886 */ /* 0x000fe20001820000 */
[C---:B------:R-:W-:Y:S02]  /*37e0*/  LOP3.LUT R9, R3.reuse, 0x10, RZ, 0x3c, !PT ;  /* 0x0000001003097812 */ /* 0x040fe400078e3cff */
[----:B------:R-:W-:Y:S02]  /*37f0*/  LOP3.LUT R11, R3, 0x30, RZ, 0x3c, !PT ;  /* 0x00000030030b7812 */ /* 0x000fe400078e3cff */
[----:B------:R-:W-:Y:S02]  /*3800*/  LOP3.LUT P0, RZ, R169, R54, RZ, 0xfc, !PT ;  /* 0x00000036a9ff7212 */ /* 0x000fe4000780fcff */
[----:B0-----:R-:W-:-:S02]  /*3810*/  LOP3.LUT R7, R3, 0x20, RZ, 0x3c, !PT ;  /* 0x0000002003077812 */ /* 0x001fc400078e3cff */
[C---:B------:R-:W-:Y:S02]  /*3820*/  LOP3.LUT R13, R3.reuse, 0x40, RZ, 0x3c, !PT ;  /* 0x00000040030d7812 */ /* 0x040fe400078e3cff */
[----:B------:R0:W1:Y:S01]  /*3830*/  @!UP1 SYNCS.EXCH.64 URZ, [UR14+0x3008], UR4 ;  /* 0x003008040eff95b2 */ /* 0x0000620008000100 */
[----:B--2---:R0:W-:Y:S01]  /*3840*/  STS.U8 [R3+UR14], R62 ;  /* 0x0000003e03007988 */ /* 0x0041e2000800000e */
[C---:B------:R-:W-:Y:S02]  /*3850*/  LOP3.LUT R169, R3.reuse, 0x50, RZ, 0x3c, !PT ;  /* 0x0000005003a97812 */ /* 0x040fe400078e3cff */
[C---:B------:R-:W-:Y:S01]  /*3860*/  LOP3.LUT R171, R3.reuse, 0x60, RZ, 0x3c, !PT ;  /* 0x0000006003ab7812 */ /* 0x040fe200078e3cff */
[----:B------:R0:W-:Y:S01]  /*3870*/  STS.U8 [R3+UR14+0x400], R76 ;  /* 0x0004004c03007988 */ /* 0x0001e2000800000e */
[----:B------:R-:W-:-:S03]  /*3880*/  LOP3.LUT R175, R3, 0x70, RZ, 0x3c, !PT ;  /* 0x0000007003af7812 */ /* 0x000fc600078e3cff */
[----:B------:R0:W-:Y:S04]  /*3890*/  STS.U8 [R3+UR14+0x800], R74 ;  /* 0x0008004a03007988 */ /* 0x0001e8000800000e */
[----:B------:R0:W-:Y:S04]  /*38a0*/  STS.U8 [R3+UR14+0xc00], R80 ;  /* 0x000c005003007988 */ /* 0x0001e8000800000e */
[----:B------:R0:W-:Y:S04]  /*38b0*/  STS.U8 [R9+UR14+0x80], R60 ;  /* 0x0000803c09007988 */ /* 0x0001e8000800000e */
[----:B------:R0:W-:Y:S04]  /*38c0*/  STS.U8 [R9+UR14+0x480], R78 ;  /* 0x0004804e09007988 */ /* 0x0001e8000800000e */
[----:B------:R0:W-:Y:S04]  /*38d0*/  STS.U8 [R9+UR14+0x880], R96 ;  /* 0x0008806009007988 */ /* 0x0001e8000800000e */
[----:B---3--:R0:W-:Y:S04]  /*38e0*/  STS.U8 [R9+UR14+0xc80], R108 ;  /* 0x000c806c09007988 */ /* 0x0081e8000800000e */
[----:B------:R0:W-:Y:S04]  /*38f0*/  STS.U8 [R7+UR14+0x100], R58 ;  /* 0x0001003a07007988 */ /* 0x0001e8000800000e */
[----:B------:R0:W-:Y:S04]  /*3900*/  STS.U8 [R7+UR14+0x500], R84 ;  /* 0x0005005407007988 */ /* 0x0001e8000800000e */
[----:B------:R0:W-:Y:S04]  /*3910*/  STS.U8 [R7+UR14+0x900], R94 ;  /* 0x0009005e07007988 */ /* 0x0001e8000800000e */
[----:B------:R0:W-:Y:S04]  /*3920*/  STS.U8 [R7+UR14+0xd00], R112 ;  /* 0x000d007007007988 */ /* 0x0001e8000800000e */
[----:B-----5:R0:W-:Y:S04]  /*3930*/  STS.U8 [R11+UR14+0x180], R66 ;  /* 0x000180420b007988 */ /* 0x0201e8000800000e */
[----:B------:R0:W-:Y:S04]  /*3940*/  STS.U8 [R11+UR14+0x580], R82 ;  /* 0x000580520b007988 */ /* 0x0001e8000800000e */
[----:B------:R0:W-:Y:S04]  /*3950*/  STS.U8 [R11+UR14+0x980], R100 ;  /* 0x000980640b007988 */ /* 0x0001e8000800000e */
[----:B------:R0:W-:Y:S04]  /*3960*/  STS.U8 [R11+UR14+0xd80], R114 ;  /* 0x000d80720b007988 */ /* 0x0001e8000800000e */
[----:B------:R0:W-:Y:S04]  /*3970*/  STS.U8 [R13+UR14+0x200], R68 ;  /* 0x000200440d007988 */ /* 0x0001e8000800000e */
[----:B------:R0:W-:Y:S04]  /*3980*/  STS.U8 [R13+UR14+0x600], R88 ;  /* 0x000600580d007988 */ /* 0x0001e8000800000e */
[----:B------:R0:W-:Y:S04]  /*3990*/  STS.U8 [R13+UR14+0xa00], R98 ;  /* 0x000a00620d007988 */ /* 0x0001e8000800000e */
[----:B----4-:R0:W-:Y:S04]  /*39a0*/  STS.U8 [R13+UR14+0xe00], R116 ;  /* 0x000e00740d007988 */ /* 0x0101e8000800000e */
[----:B------:R0:W-:Y:S04]  /*39b0*/  STS.U8 [R169+UR14+0x280], R64 ;  /* 0x00028040a9007988 */ /* 0x0001e8000800000e */
[----:B------:R0:W-:Y:S04]  /*39c0*/  STS.U8 [R169+UR14+0x680], R86 ;  /* 0x00068056a9007988 */ /* 0x0001e8000800000e */
[----:B------:R0:W-:Y:S01]  /*39d0*/  STS.U8 [R169+UR14+0xa80], R104 ;  /* 0x000a8068a9007988 */ /* 0x0001e2000800000e */
[----:B------:R-:W-:-:S03]  /*39e0*/  ISETP.LT.OR P1, PT, R16, 0x20, P0 ;  /* 0x000000201000780c */ /* 0x000fc60000721670 */
[----:B------:R0:W-:Y:S04]  /*39f0*/  STS.U8 [R169+UR14+0xe80], R110 ;  /* 0x000e806ea9007988 */ /* 0x0001e8000800000e */
        /* <DEDUP_REMOVED lines=23> */
[----:B------:R0:W-:Y:S01]  /*3b70*/  STS.U8 [R9+UR14+0x2780], R136 ;  /* 0x0027808809007988 */ /* 0x0001e2000800000e */
[----:B-1----:R1:W-:Y:S06]  /*3b80*/  MEMBAR.ALL.CTA ;  /* 0x0000000000007992 */ /* 0x0023ec0000008000 */
[----:B-1----:R-:W1:Y:S02]  /*3b90*/  FENCE.VIEW.ASYNC.S ;  /* 0x00000000000073c6 */ /* 0x002e640000000000 */
[----:B-1----:R-:W-:Y:S01]  /*3ba0*/  BAR.SYNC.DEFER_BLOCKING 0x0 ;  /* 0x0000000000007b1d */ /* 0x002fe20000010000 */
[----:B------:R-:W-:-:S05]  /*3bb0*/  ISETP.GE.AND P2, PT, R16, 0x40, PT ;  /* 0x000000401000780c */ /* 0x000fca0003f46270 */
[----:B------:R-:W-:-:S00]  /*3bc0*/  MEMBAR.ALL.CTA ;  /* 0x0000000000007992 */ /* 0x000fc00000008000 */
[----:B------:R-:W-:Y:S06]  /*3bd0*/  MEMBAR.ALL.GPU ;  /* 0x0000000000007992 */ /* 0x000fec000000a000 */
[----:B------:R-:W-:-:S00]  /*3be0*/  ERRBAR ;  /* 0x00000000000079ab */ /* 0x000fc00000000000 */
[----:B------:R-:W-:Y:S08]  /*3bf0*/  CGAERRBAR ;  /* 0x00000000000075ab */ /* 0x000ff00000000000 */
[----:B------:R-:W-:Y:S06]  /*3c00*/  UCGABAR_ARV ;  /* 0x00000000000079c7 */ /* 0x000fec0008000000 */
[----:B------:R-:W-:Y:S01]  /*3c10*/  UCGABAR_WAIT ;  /* 0x0000000000007dc7 */ /* 0x000fe20008000000 */
[----:B------:R-:W-:Y:S01]  /*3c20*/  CCTL.IVALL ;  /* 0x00000000ff00798f */ /* 0x000fe20002000000 */
[----:B0-----:R-:W-:Y:S05]  /*3c30*/  @P1 BRA `(.L_x_12) ;  /* 0x0000000000341947 */ /* 0x001fea0003800000 */
[----:B------:R-:W-:Y:S02]  /*3c40*/  UIADD3 UR4, UPT, UPT, UR14, 0x2000, URZ ;  /* 0x000020000e047890 */ /* 0x000fe4000fffe0ff */
[----:B------:R-:W-:Y:S02]  /*3c50*/  USHF.R.U32.HI UR5, URZ, 0x4, UR14 ;  /* 0x00000004ff057899 */ /* 0x000fe4000801160e */
[----:B------:R-:W-:Y:S02]  /*3c60*/  USHF.R.U32.HI UR6, URZ, 0x4, UR4 ;  /* 0x00000004ff067899 */ /* 0x000fe40008011604 */
[----:B------:R-:W-:Y:S02]  /*3c70*/  USGXT.U32 UR4, UR5, 0xe ;  /* 0x0000000e0504789a */ /* 0x000fe40008000000 */
[----:B------:R-:W-:Y:S01]  /*3c80*/  USGXT.U32 UR6, UR6, 0xe ;  /* 0x0000000e0606789a */ /* 0x000fe20008000000 */
[----:B------:R-:W-:Y:S01]  /*3c90*/  UMOV UR12, 0x0 ;  /* 0x00000000000c7882 */ /* 0x000fe20000000000 */
[----:B------:R-:W-:Y:S01]  /*3ca0*/  UMOV UR13, 0x10208490 ;  /* 0x10208490000d7882 */ /* 0x000fe20000000000 */
[----:B------:R-:W-:Y:S01]  /*3cb0*/  UMOV UR5, 0x40004040 ;  /* 0x4000404000057882 */ /* 0x000fe20000000000 */
[----:B------:R-:W-:Y:S01]  /*3cc0*/  UMOV UR7, 0xc0004010 ;  /* 0xc000401000077882 */ /* 0x000fe20000000000 */
[----:B------:R-:W-:-:S04]  /*3cd0*/  UMOV UR9, 0x3 ;  /* 0x0000000300097882 */ /* 0x000fc80000000000 */
[----:B------:R0:W-:Y:S01]  /*3ce0*/  UTCQMMA.2CTA gdesc[UR4], gdesc[UR6], tmem[UR15], tmem[UR12], idesc[UR13], !UPT ;  /* 0x00ff0c06040075ea */ /* 0x0001e2000fa0030f */
[----:B------:R0:W-:Y:S01]  /*3cf0*/  UTCBAR.2CTA.MULTICAST [UR8], URZ, UR9 ;  /* 0x000000ff080073e9 */ /* 0x0001e20008200809 */
[----:B------:R-:W-:Y:S01]  /*3d00*/  NOP ;  /* 0x0000000000007918 */ /* 0x000fe20000000000 */
.L_x_12:
[----:B0-----:R-:W-:Y:S01]  /*3d10*/  UMOV UR4, URZ ;  /* 0x000000ff00047c82 */ /* 0x001fe20008000000 */
[----:B------:R-:W-:Y:S05]  /*3d20*/  @!P2 BRA `(.L_x_13) ;  /* 0x000000140078a947 */ /* 0x000fea0003800000 */
[----:B------:R-:W-:Y:S01]  /*3d30*/  SHF.R.S32.HI R173, RZ, 0x1f, R16 ;  /* 0x0000001fffad7819 */ /* 0x000fe20000011410 */
[----:B------:R-:W-:Y:S01]  /*3d40*/  IMAD.SHL.U32 R183, R4, 0x20, RZ ;  /* 0x0000002004b77824 */ /* 0x000fe200078e00ff */
[----:B------:R-:W-:Y:S01]  /*3d50*/  UIADD3 UR5, UPT, UPT, UR14, 0x2800, URZ ;  /* 0x000028000e057890 */ /* 0x000fe2000fffe0ff */
[----:B------:R-:W-:Y:S01]  /*3d60*/  IMAD.SHL.U32 R187, R5, 0x20, RZ ;  /* 0x0000002005bb7824 */ /* 0x000fe200078e00ff */
[----:B------:R-:W-:Y:S01]  /*3d70*/  LEA.HI R173, R173, R16, RZ, 0x5 ;  /* 0x00000010adad7211 */ /* 0x000fe200078f28ff */
[----:B------:R-:W-:Y:S01]  /*3d80*/  UIADD3 UR4, UPT, UPT, UR14, 0x1000, URZ ;  /* 0x000010000e047890 */ /* 0x000fe2000fffe0ff */
[----:B------:R-:W-:Y:S01]  /*3d90*/  IADD3 R56, P1, P2, R56, UR16, R183 ;  /* 0x0000001038387c10 */ /* 0x000fe2000fa3e0b7 */
[----:B------:R-:W-:Y:S01]  /*3da0*/  USHF.R.U32.HI UR5, URZ, 0x4, UR5 ;  /* 0x00000004ff057899 */ /* 0x000fe20008011605 */
[----:B------:R-:W-:Y:S01]  /*3db0*/  SHF.R.S32.HI R173, RZ, 0x5, R173 ;  /* 0x00000005ffad7819 */ /* 0x000fe200000114ad */
[----:B------:R-:W-:Y:S01]  /*3dc0*/  USHF.R.U32.HI UR4, URZ, 0x4, UR4 ;  /* 0x00000004ff047899 */ /* 0x000fe20008011604 */
[----:B------:R-:W-:Y:S01]  /*3dd0*/  SHF.R.S32.HI R185, RZ, 0x1f, R183 ;  /* 0x0000001fffb97819 */ /* 0x000fe200000114b7 */
[----:B------:R-:W-:Y:S01]  /*3de0*/  IMAD.MOV.U32 R4, RZ, RZ, RZ ;  /* 0x000000ffff047224 */ /* 0x000fe200078e00ff */
[----:B------:R-:W-:Y:S01]  /*3df0*/  VIMNMX R173, PT, PT, R173, 0x2, !PT ;  /* 0x00000002adad7848 */ /* 0x000fe20007fe0100 */
[----:B------:R-:W-:Y:S01]  /*3e00*/  USGXT.U32 UR12, UR5, 0xe ;  /* 0x0000000e050c789a */ /* 0x000fe20008000000 */
[----:B------:R-:W-:Y:S01]  /*3e10*/  IADD3.X R52, PT, PT, R52, UR17, R185, P1, P2 ;  /* 0x0000001134347c10 */ /* 0x000fe20008fe44b9 */
[----:B------:R-:W0:Y:S01]  /*3e20*/  LDCU UR16, c[0x0][0x3a8] ;  /* 0x00007500ff1077ac */ /* 0x000e220008000800 */
[----:B------:R-:W-:Y:S01]  /*3e30*/  SHF.R.S32.HI R6, RZ, 0x1f, R187 ;  /* 0x0000001fff067819 */ /* 0x000fe200000114bb */
[----:B------:R-:W-:Y:S01]  /*3e40*/  VIADD R8, R173, 0xffffffff ;  /* 0xffffffffad087836 */ /* 0x000fe20000000000 */
[----:B------:R-:W-:Y:S01]  /*3e50*/  USGXT.U32 UR6, UR4, 0xe ;  /* 0x0000000e0406789a */ /* 0x000fe20008000000 */
[----:B------:R-:W-:Y:S01]  /*3e60*/  UMOV UR11, UR8 ;  /* 0x00000008000b7c82 */ /* 0x000fe20008000000 */
[----:B------:R-:W-:Y:S01]  /*3e70*/  UMOV UR13, 0x1 ;  /* 0x00000001000d7882 */ /* 0x000fe20000000000 */
[----:B------:R-:W-:-:S09]  /*3e80*/  UMOV UR5, URZ ;  /* 0x000000ff00057c82 */ /* 0x000fd20008000000 */
.L_x_16:
[----:B------:R-:W-:Y:S01]  /*3e90*/  IMAD.U32 R10, R4, -0x80000000, RZ ;  /* 0x80000000040a7824 */ /* 0x000fe200078e00ff */
[C---:B------:R-:W-:Y:S02]  /*3ea0*/  ISETP.GT.AND P2, PT, R14.reuse, 0x1, PT ;  /* 0x000000010e00780c */ /* 0x040fe40003f44270 */
[----:B------:R-:W-:Y:S01]  /*3eb0*/  ISETP.GT.AND P1, PT, R14, 0x2, PT ;  /* 0x000000020e00780c */ /* 0x000fe20003f24270 */
[----:B------:R-:W1:Y:S01]  /*3ec0*/  SYNCS.PHASECHK.TRANS64.TRYWAIT P5, [UR11], R10 ;  /* 0x0000000aff0075a7 */ /* 0x000e6200080a110b */
[----:B0-----:R-:W-:Y:S01]  /*3ed0*/  IADD3 R4, P4, PT, R56, UR16, RZ ;  /* 0x0000001038047c10 */ /* 0x001fe2000ff9e0ff */
[----:B-1----:R-:W-:-:S12]  /*3ee0*/  @!P5 BRA `(.L_x_14) ;  /* 0x0000005c0048d947 */ /* 0x002fd80003800000 */
.L_x_24:
[----:B------:R-:W-:Y:S01]  /*3ef0*/  PRMT R12, RZ, 0x7610, R12 ;  /* 0x00007610ff0c7816 */ /* 0x000fe2000000000c */
[--C-:B------:R-:W-:Y:S01]  /*3f00*/  IMAD.X R5, R17, 0x1, R52.reuse, P4 ;  /* 0x0000000111057824 */ /* 0x100fe200020e0634 */
[-C--:B------:R-:W-:Y:S02]  /*3f10*/  IADD3 R172, P5, PT, R15, R56.reuse, RZ ;  /* 0x000000380fac7210 */ /* 0x080fe40007fbe0ff */
[C---:B------:R-:W-:Y:S02]  /*3f20*/  ISETP.GT.AND P4, PT, R14.reuse, 0x3, PT ;  /* 0x000000030e00780c */ /* 0x040fe40003f84270 */
[----:B------:R0:W2:Y:S01]  /*3f30*/  @P2 LDG.E.U8 R12, desc[UR20][R4.64] ;  /* 0x00000014040c2981 */ /* 0x0000a2000c1e1100 */
[----:B------:R-:W-:Y:S01]  /*3f40*/  ISETP.GT.AND P2, PT, R14, 0x4, PT ;  /* 0x000000040e00780c */ /* 0x000fe20003f44270 */
[----:B------:R-:W-:Y:S01]  /*3f50*/  IMAD.X R173, R19, 0x1, R52, P5 ;  /* 0x0000000113ad7824 */ /* 0x000fe200028e0634 */
[-C--:B------:R-:W-:Y:S02]  /*3f60*/  IADD3 R178, P5, PT, R25, R56.reuse, RZ ;  /* 0x0000003819b27210 */ /* 0x080fe40007fbe0ff */
[----:B------:R-:W-:-:S02]  /*3f70*/  IADD3 R176, P6, PT, R21, R56, RZ ;  /* 0x0000003815b07210 */ /* 0x000fc40007fde0ff */
[----:B------:R-:W-:Y:S01]  /*3f80*/  PRMT R10, RZ, 0x7610, R10 ;  /* 0x00007610ff0a7816 */ /* 0x000fe2000000000a */
[----:B------:R-:W-:Y:S01]  /*3f90*/  IMAD.X R179, R29, 0x1, R52, P5 ;  /* 0x000000011db37824 */ /* 0x000fe200028e0634 */
[----:B------:R-:W-:Y:S01]  /*3fa0*/  PRMT R54, RZ, 0x7610, R54 ;  /* 0x00007610ff367816 */ /* 0x000fe20000000036 */
[----:B------:R-:W-:Y:S01]  /*3fb0*/  IMAD.X R177, R23, 0x1, R52, P6 ;  /* 0x0000000117b17824 */ /* 0x000fe200030e0634 */
[----:B------:R-:W-:Y:S02]  /*3fc0*/  PRMT R58, RZ, 0x7610, R58 ;  /* 0x00007610ff3a7816 */ /* 0x000fe4000000003a */
[----:B0-----:R-:W-:Y:S01]  /*3fd0*/  IADD3 R4, P6, PT, R27, R56, RZ ;  /* 0x000000381b047210 */ /* 0x001fe20007fde0ff */
[----:B------:R-:W3:Y:S01]  /*3fe0*/  @P1 LDG.E.U8 R10, desc[UR20][R172.64] ;  /* 0x00000014ac0a1981 */ /* 0x000ee2000c1e1100 */
[----:B------:R-:W-:-:S03]  /*3ff0*/  ISETP.GT.AND P1, PT, R14, 0x5, PT ;  /* 0x000000050e00780c */ /* 0x000fc60003f24270 */
[----:B------:R-:W4:Y:S01]  /*4000*/  @P2 LDG.E.U8 R54, desc[UR20][R178.64] ;  /* 0x00000014b2362981 */ /* 0x000f22000c1e1100 */
[C---:B------:R-:W-:Y:S01]  /*4010*/  ISETP.GT.AND P2, PT, R14.reuse, 0x7, PT ;  /* 0x000000070e00780c */ /* 0x040fe20003f44270 */
[----:B------:R-:W-:Y:S02]  /*4020*/  IMAD.X R5, R31, 0x1, R52, P6 ;  /* 0x000000011f057824 */ /* 0x000fe400030e0634 */
[----:B------:R0:W5:Y:S01]  /*4030*/  @P4 LDG.E.U8 R58, desc[UR20][R176.64] ;  /* 0x00000014b03a4981 */ /* 0x000162000c1e1100 */
[----:B------:R-:W-:Y:S02]  /*4040*/  ISETP.GT.AND P4, PT, R14, 0x6, PT ;  /* 0x000000060e00780c */ /* 0x000fe40003f84270 */
[-C--:B------:R-:W-:Y:S02]  /*4050*/  IADD3 R180, P5, PT, R33, R56.reuse, RZ ;  /* 0x0000003821b47210 */ /* 0x080fe40007fbe0ff */
[----:B------:R-:W-:Y:S02]  /*4060*/  PRMT R62, RZ, 0x7610, R62 ;  /* 0x00007610ff3e7816 */ /* 0x000fe4000000003e */
[----:B0-----:R-:W-:-:S02]  /*4070*/  IADD3 R176, P6, PT, R35, R56, RZ ;  /* 0x0000003823b07210 */ /* 0x001fc40007fde0ff */
[----:B------:R-:W-:Y:S01]  /*4080*/  PRMT R66, RZ, 0x7610, R66 ;  /* 0x00007610ff427816 */ /* 0x000fe20000000042 */
[----:B------:R-:W-:Y:S01]  /*4090*/  IMAD.X R181, R37, 0x1, R52, P5 ;  /* 0x0000000125b57824 */ /* 0x000fe200028e0634 */
[----:B------:R-:W-:Y:S01]  /*40a0*/  PRMT R64, RZ, 0x7610, R64 ;  /* 0x00007610ff407816 */ /* 0x000fe20000000040 */
[----:B------:R-:W-:Y:S01]  /*40b0*/  IMAD.X R177, R39, 0x1, R52, P6 ;  /* 0x0000000127b17824 */ /* 0x000fe200030e0634 */
[----:B------:R-:W-:Y:S01]  /*40c0*/  IADD3 R178, P5, PT, R41, R56, RZ ;  /* 0x0000003829b27210 */ /* 0x000fe20007fbe0ff */
[----:B------:R0:W2:Y:S01]  /*40d0*/  @P1 LDG.E.U8 R62, desc[UR20][R4.64] ;  /* 0x00000014043e1981 */ /* 0x0000a2000c1e1100 */
[----:B------:R-:W-:-:S03]  /*40e0*/  ISETP.GT.AND P1, PT, R14, 0x8, PT ;  /* 0x000000080e00780c */ /* 0x000fc60003f24270 */
[----:B------:R1:W2:Y:S01]  /*40f0*/  @P2 LDG.E.U8 R66, desc[UR20][R176.64] ;  /* 0x00000014b0422981 */ /* 0x0002a2000c1e1100 */
[C---:B------:R-:W-:Y:S01]  /*4100*/  ISETP.GT.AND P2, PT, R14.reuse, 0xa, PT ;  /* 0x0000000a0e00780c */ /* 0x040fe20003f44270 */
[----:B------:R-:W-:Y:S02]  /*4110*/  IMAD.X R179, R45, 0x1, R52, P5 ;  /* 0x000000012db37824 */ /* 0x000fe400028e0634 */
[----:B------:R-:W2:Y:S01]  /*4120*/  @P4 LDG.E.U8 R64, desc[UR20][R180.64] ;  /* 0x00000014b4404981 */ /* 0x000ea2000c1e1100 */
[----:B------:R-:W-:Y:S02]  /*4130*/  ISETP.GT.AND P4, PT, R14, 0x9, PT ;  /* 0x000000090e00780c */ /* 0x000fe40003f84270 */
[-C--:B0-----:R-:W-:Y:S02]  /*4140*/  IADD3 R4, P5, PT, R57, R56.reuse, RZ ;  /* 0x0000003839047210 */ /* 0x081fe40007fbe0ff */
[----:B------:R-:W-:Y:S02]  /*4150*/  IADD3 R172, P6, PT, R49, R56, RZ ;  /* 0x0000003831ac7210 */ /* 0x000fe40007fde0ff */
[----:B------:R-:W-:Y:S01]  /*4160*/  PRMT R68, RZ, 0x7610, R68 ;  /* 0x00007610ff447816 */ /* 0x000fe20000000044 */
[----:B------:R-:W-:Y:S01]  /*4170*/  IMAD.X R5, R61, 0x1, R52, P5 ;  /* 0x000000013d057824 */ /* 0x000fe200028e0634 */
[----:B------:R-:W-:Y:S01]  /*4180*/  PRMT R72, RZ, 0x7610, R72 ;  /* 0x00007610ff487816 */ /* 0x000fe20000000048 */
[----:B------:R-:W-:Y:S01]  /*4190*/  IMAD.X R173, R53, 0x1, R52, P6 ;  /* 0x0000000135ad7824 */ /* 0x000fe200030e0634 */
[----:B------:R-:W-:-:S02]  /*41a0*/  PRMT R70, RZ, 0x7610, R70 ;  /* 0x00007610ff467816 */ /* 0x000fc40000000046 */
[----:B-1----:R-:W-:Y:S01]  /*41b0*/  IADD3 R176, P6, PT, R59, R56, RZ ;  /* 0x000000383bb07210 */ /* 0x002fe20007fde0ff */
[----:B------:R0:W2:Y:S01]  /*41c0*/  @P1 LDG.E.U8 R68, desc[UR20][R178.64] ;  /* 0x00000014b2441981 */ /* 0x0000a2000c1e1100 */
[----:B------:R-:W-:-:S03]  /*41d0*/  ISETP.GT.AND P1, PT, R14, 0xb, PT ;  /* 0x0000000b0e00780c */ /* 0x000fc60003f24270 */
[----:B------:R-:W3:Y:S01]  /*41e0*/  @P2 LDG.E.U8 R72, desc[UR20][R4.64] ;  /* 0x0000001404482981 */ /* 0x000ee2000c1e1100 */
[C---:B------:R-:W-:Y:S01]  /*41f0*/  ISETP.GT.AND P2, PT, R14.reuse, 0xd, PT ;  /* 0x0000000d0e00780c */ /* 0x040fe20003f44270 */
[----:B------:R-:W-:Y:S02]  /*4200*/  IMAD.X R177, R63, 0x1, R52, P6 ;  /* 0x000000013fb17824 */ /* 0x000fe400030e0634 */
[----:B------:R1:W3:Y:S01]  /*4210*/  @P4 LDG.E.U8 R70, desc[UR20][R172.64] ;  /* 0x00000014ac464981 */ /* 0x0002e2000c1e1100 */
[----:B------:R-:W-:Y:S02]  /*4220*/  ISETP.GT.AND P4, PT, R14, 0xc, PT ;  /* 0x0000000c0e00780c */ /* 0x000fe40003f84270 */
[-C--:B0-----:R-:W-:Y:S02]  /*4230*/  IADD3 R178, P5, PT, R65, R56.reuse, RZ ;  /* 0x0000003841b27210 */ /* 0x081fe40007fbe0ff */
[----:B------:R-:W-:Y:S02]  /*4240*/  PRMT R74, RZ, 0x7610, R74 ;  /* 0x00007610ff4a7816 */ /* 0x000fe4000000004a */
[----:B-1----:R-:W-:-:S02]  /*4250*/  IADD3 R172, P6, PT, R67, R56, RZ ;  /* 0x0000003843ac7210 */ /* 0x002fc40007fde0ff */
[----:B------:R-:W-:Y:S01]  /*4260*/  PRMT R78, RZ, 0x7610, R78 ;  /* 0x00007610ff4e7816 */ /* 0x000fe2000000004e */
[----:B------:R-:W-:Y:S01]  /*4270*/  IMAD.X R179, R69, 0x1, R52, P5 ;  /* 0x0000000145b37824 */ /* 0x000fe200028e0634 */
[----:B------:R-:W-:Y:S01]  /*4280*/  PRMT R76, RZ, 0x7610, R76 ;  /* 0x00007610ff4c7816 */ /* 0x000fe2000000004c */
[----:B------:R-:W-:Y:S01]  /*4290*/  IMAD.X R173, R71, 0x1, R52, P6 ;  /* 0x0000000147ad7824 */ /* 0x000fe200030e0634 */
[----:B------:R-:W-:Y:S01]  /*42a0*/  IADD3 R4, P5, PT, R73, R56, RZ ;  /* 0x0000003849047210 */ /* 0x000fe20007fbe0ff */
[----:B------:R0:W3:Y:S01]  /*42b0*/  @P1 LDG.E.U8 R74, desc[UR20][R176.64] ;  /* 0x00000014b04a1981 */ /* 0x0000e2000c1e1100 */
        /* <DEDUP_REMOVED lines=19> */
[----:B------:R1:W4:Y:S01]  /*43f0*/  @P4 LDG.E.U8 R82, desc[UR20][R176.64] ;  /* 0x00000014b0524981 */ /* 0x000322000c1e1100 */
        /* <DEDUP_REMOVED lines=9> */
[----:B------:R0:W4:Y:S01]  /*4490*/  @P1 LDG.E.U8 R86, desc[UR20][R172.64] ;  /* 0x00000014ac561981 */ /* 0x000122000c1e1100 */
[----:B------:R-:W-:-:S03]  /*44a0*/  ISETP.GT.AND P1, PT, R14, 0x14, PT ;  /* 0x000000140e00780c */ /* 0x000fc60003f24270 */
[----:B------:R-:W4:Y:S01]  /*44b0*/  @P2 LDG.E.U8 R90, desc[UR20][R176.64] ;  /* 0x00000014b05a2981 */ /* 0x000f22000c1e1100 */
        /* <DEDUP_REMOVED lines=34> */
[----:B------:R-:W-:Y:S02]  /*46e0*/  PRMT R104, RZ, 0x7610, R104 ;  /* 0x00007610ff687816 */ /* 0x000fe40000000068 */
[----:B------:R-:W-:Y:S02]  /*46f0*/  PRMT R108, RZ, 0x7610, R108 ;  /* 0x00007610ff6c7816 */ /* 0x000fe4000000006c */
[----:B0-----:R-:W-:-:S02]  /*4700*/  IADD3 R176, P6, PT, R113, R56, RZ ;  /* 0x0000003871b07210 */ /* 0x001fc40007fde0ff */
[----:B------:R-:W-:Y:S01]  /*4710*/  PRMT R106, RZ, 0x7610, R106 ;  /* 0x00007610ff6a7816 */ /* 0x000fe2000000006a */
[----:B------:R0:W5:Y:S01]  /*4720*/  @P1 LDG.E.U8 R104, desc[UR20][R180.64] ;  /* 0x00000014b4681981 */ /* 0x000162000c1e1100 */
[----:B-1----:R-:W-:-:S05]  /*4730*/  IADD3 R178, P5, PT, R117, R56, RZ ;  /* 0x0000003875b27210 */ /* 0x002fca0007fbe0ff */
[--C-:B------:R-:W-:Y:S02]  /*4740*/  IMAD.X R179, R119, 0x1, R52.reuse, P5 ;  /* 0x0000000177b37824 */ /* 0x100fe400028e0634 */
[----:B------:R-:W-:-:S03]  /*4750*/  IMAD.X R177, R115, 0x1, R52, P6 ;  /* 0x0000000173b17824 */ /* 0x000fc600030e0634 */
[----:B------:R-:W5:Y:S01]  /*4760*/  @P2 LDG.E.U8 R108, desc[UR20][R178.64] ;  /* 0x00000014b26c2981 */ /* 0x000f62000c1e1100 */
[-C--:B0-----:R-:W-:Y:S02]  /*4770*/  IADD3 R180, P2, PT, R159, R56.reuse, RZ ;  /* 0x000000389fb47210 */ /* 0x081fe40007f5e0ff */
[C---:B------:R-:W-:Y:S01]  /*4780*/  ISETP.GT.AND P1, PT, R14.reuse, 0x1d, PT ;  /* 0x0000001d0e00780c */ /* 0x040fe20003f24270 */
[----:B------:R-:W5:Y:S01]  /*4790*/  @P4 LDG.E.U8 R106, desc[UR20][R176.64] ;  /* 0x00000014b06a4981 */ /* 0x000f62000c1e1100 */
[----:B------:R-:W-:Y:S01]  /*47a0*/  IADD3 R4, P4, PT, R121, R56, RZ ;  /* 0x0000003879047210 */ /* 0x000fe20007f9e0ff */
[--C-:B------:R-:W-:Y:S01]  /*47b0*/  IMAD.X R181, R165, 0x1, R52.reuse, P2 ;  /* 0x00000001a5b57824 */ /* 0x100fe200010e0634 */
[C---:B------:R-:W-:Y:S02]  /*47c0*/  ISETP.GT.AND P2, PT, R14.reuse, RZ, PT ;  /* 0x000000ff0e00720c */ /* 0x040fe40003f44270 */
[C---:B------:R-:W-:Y:S01]  /*47d0*/  ISETP.GT.AND P5, PT, R14.reuse, 0x1e, PT ;  /* 0x0000001e0e00780c */ /* 0x040fe20003fa4270 */
[----:B------:R-:W-:Y:S01]  /*47e0*/  IMAD.X R5, R123, 0x1, R52, P4 ;  /* 0x000000017b057824 */ /* 0x000fe200020e0634 */
[----:B------:R-:W-:-:S02]  /*47f0*/  ISETP.GT.AND P4, PT, R14, 0x1f, PT ;  /* 0x0000001f0e00780c */ /* 0x000fc40003f84270 */
[----:B------:R-:W-:Y:S02]  /*4800*/  PRMT R110, RZ, 0x7610, R110 ;  /* 0x00007610ff6e7816 */ /* 0x000fe4000000006e */
[----:B------:R-:W-:Y:S02]  /*4810*/  IADD3 R172, P6, PT, R163, R56, RZ ;  /* 0x00000038a3ac7210 */ /* 0x000fe40007fde0ff */
[----:B------:R-:W-:Y:S02]  /*4820*/  PRMT R112, RZ, 0x7610, R112 ;  /* 0x00007610ff707816 */ /* 0x000fe40000000070 */
[----:B------:R0:W5:Y:S01]  /*4830*/  @P1 LDG.E.U8 R110, desc[UR20][R4.64] ;  /* 0x00000014046e1981 */ /* 0x000162000c1e1100 */
[----:B------:R-:W-:Y:S01]  /*4840*/  PRMT R114, RZ, 0x7610, R114 ;  /* 0x00007610ff727816 */ /* 0x000fe20000000072 */
[----:B------:R-:W-:Y:S01]  /*4850*/  IMAD.X R173, R167, 0x1, R52, P6 ;  /* 0x00000001a7ad7824 */ /* 0x000fe200030e0634 */
[----:B------:R-:W-:Y:S01]  /*4860*/  PRMT R60, RZ, 0x7610, R60 ;  /* 0x00007610ff3c7816 */ /* 0x000fe2000000003c */
[----:B------:R-:W5:Y:S01]  /*4870*/  @P5 LDG.E.U8 R112, desc[UR20][R180.64] ;  /* 0x00000014b4705981 */ /* 0x000f62000c1e1100 */
[----:B------:R-:W-:-:S03]  /*4880*/  IADD3 R20, P5, PT, R187, R20, RZ ;  /* 0x00000014bb147210 */ /* 0x000fc60007fbe0ff */
[----:B------:R-:W5:Y:S01]  /*4890*/  @P4 LDG.E.U8 R114, desc[UR20][R172.64] ;  /* 0x00000014ac724981 */ /* 0x000f62000c1e1100 */
[----:B0-----:R-:W-:Y:S02]  /*48a0*/  @P2 IMAD.MOV.U32 R4, RZ, RZ, R56 ;  /* 0x000000ffff042224 */ /* 0x001fe400078e0038 */
[----:B------:R-:W-:Y:S02]  /*48b0*/  @P2 IMAD.MOV.U32 R5, RZ, RZ, R52 ;  /* 0x000000ffff052224 */ /* 0x000fe400078e0034 */
[----:B------:R-:W-:-:S03]  /*48c0*/  IMAD.X R125, R6, 0x1, R125, P5 ;  /* 0x00000001067d7824 */ /* 0x000fc600028e067d */
[----:B------:R0:W5:Y:S01]  /*48d0*/  @P2 LDG.E.U8 R60, desc[UR20][R4.64] ;  /* 0x00000014043c2981 */ /* 0x000162000c1e1100 */
[C---:B------:R-:W-:Y:S01]  /*48e0*/  IADD3 R24, P5, PT, R187.reuse, R24, RZ ;  /* 0x00000018bb187210 */ /* 0x040fe20007fbe0ff */
[----:B------:R-:W-:Y:S01]  /*48f0*/  BAR.SYNC.DEFER_BLOCKING 0x0 ;  /* 0x0000000000007b1d */ /* 0x000fe20000010000 */
[C---:B------:R-:W-:Y:S02]  /*4900*/  IADD3 R32, P2, PT, R187.reuse, R32, RZ ;  /* 0x00000020bb207210 */ /* 0x040fe40007f5e0ff */
[C---:B------:R-:W-:Y:S02]  /*4910*/  IADD3 R28, P4, PT, R187.reuse, R28, RZ ;  /* 0x0000001cbb1c7210 */ /* 0x040fe40007f9e0ff */
[----:B------:R-:W-:Y:S01]  /*4920*/  ISETP.GE.AND P1, PT, R18, R14, PT ;  /* 0x0000000e1200720c */ /* 0x000fe20003f26270 */
[C---:B------:R-:W-:Y:S01]  /*4930*/  IMAD.X R129, R6.reuse, 0x1, R129, P5 ;  /* 0x0000000106817824 */ /* 0x040fe200028e0681 */
[C---:B------:R-:W-:Y:S01]  /*4940*/  IADD3 R36, P5, PT, R187.reuse, R36, RZ ;  /* 0x00000024bb247210 */ /* 0x040fe20007fbe0ff */
        /* <DEDUP_REMOVED lines=10> */
[----:B------:R-:W-:Y:S01]  /*49f0*/  @!P1 IMAD.MOV.U32 R124, RZ, RZ, R20 ;  /* 0x000000ffff7c9224 */ /* 0x000fe200078e0014 */
[----:B------:R-:W-:Y:S01]  /*4a00*/  PRMT R116, RZ, 0x7610, R116 ;  /* 0x00007610ff747816 */ /* 0x000fe20000000074 */
[C---:B------:R-:W-:Y:S01]  /*4a10*/  IMAD.X R127, R6.reuse, 0x1, R127, P5 ;  /* 0x00000001067f7824 */ /* 0x040fe200028e067f */
[C---:B------:R-:W-:Y:S01]  /*4a20*/  IADD3 R30, P5, PT, R187.reuse, R30, RZ ;  /* 0x0000001ebb1e7210 */ /* 0x040fe20007fbe0ff */
[C---:B------:R-:W-:Y:S01]  /*4a30*/  IMAD.X R153, R6.reuse, 0x1, R153, P2 ;  /* 0x0000000106997824 */ /* 0x040fe200010e0699 */
[C---:B------:R-:W-:Y:S01]  /*4a40*/  IADD3 R38, P2, PT, R187.reuse, R38, RZ ;  /* 0x00000026bb267210 */ /* 0x040fe20007f5e0ff */
[C---:B------:R-:W-:Y:S01]  /*4a50*/  IMAD.X R131, R6.reuse, 0x1, R131, P4 ;  /* 0x0000000106837824 */ /* 0x040fe200020e0683 */
[----:B------:R-:W-:Y:S01]  /*4a60*/  IADD3 R34, P4, PT, R187, R34, RZ ;  /* 0x00000022bb227210 */ /* 0x000fe20007f9e0ff */
[----:B------:R1:W5:Y:S01]  /*4a70*/  @!P1 LDG.E.U8 R116, desc[UR20][R124.64] ;  /* 0x000000147c749981 */ /* 0x000362000c1e1100 */
[----:B------:R-:W-:Y:S01]  /*4a80*/  PRMT R156, RZ, 0x7610, R156 ;  /* 0x00007610ff9c7816 */ /* 0x000fe2000000009c */
[----:B------:R-:W-:Y:S01]  /*4a90*/  @!P1 IMAD.MOV.U32 R136, RZ, RZ, R32 ;  /* 0x000000ffff889224 */ /* 0x000fe200078e0020 */
[----:B------:R-:W-:Y:S01]  /*4aa0*/  PRMT R118, RZ, 0x7610, R118 ;  /* 0x00007610ff767816 */ /* 0x000fe20000000076 */
[----:B------:R-:W-:Y:S01]  /*4ab0*/  @!P1 IMAD.MOV.U32 R128, RZ, RZ, R24 ;  /* 0x000000ffff809224 */ /* 0x000fe200078e0018 */
[----:B------:R-:W-:Y:S01]  /*4ac0*/  PRMT R122, RZ, 0x7610, R122 ;  /* 0x00007610ff7a7816 */ /* 0x000fe2000000007a */
[----:B------:R-:W-:Y:S01]  /*4ad0*/  @!P1 IMAD.MOV.U32 R132, RZ, RZ, R28 ;  /* 0x000000ffff849224 */ /* 0x000fe200078e001c */
[----:B0-----:R-:W-:Y:S01]  /*4ae0*/  PRMT R4, RZ, 0x7610, R4 ;  /* 0x00007610ff047816 */ /* 0x001fe20000000004 */
[----:B------:R-:W-:Y:S01]  /*4af0*/  @!P1 IMAD.MOV.U32 R126, RZ, RZ, R22 ;  /* 0x000000ffff7e9224 */ /* 0x000fe200078e0016 */
[----:B------:R-:W-:Y:S01]  /*4b00*/  PRMT R120, RZ, 0x7610, R120 ;  /* 0x00007610ff787816 */ /* 0x000fe20000000078 */
[----:B------:R-:W-:Y:S01]  /*4b10*/  @!P1 IMAD.MOV.U32 R130, RZ, RZ, R26 ;  /* 0x000000ffff829224 */ /* 0x000fe200078e001a */
[----:B-1----:R-:W-:Y:S01]  /*4b20*/  PRMT R124, RZ, 0x7610, R124 ;  /* 0x00007610ff7c7816 */ /* 0x002fe2000000007c */
[----:B------:R-:W-:-:S02]  /*4b30*/  IMAD.X R135, R6, 0x1, R135, P5 ;  /* 0x0000000106877824 */ /* 0x000fc400028e0687 */
[----:B------:R-:W-:Y:S01]  /*4b40*/  @!P1 IMAD.MOV.U32 R134, RZ, RZ, R30 ;  /* 0x000000ffff869224 */ /* 0x000fe200078e001e */
[C---:B------:R-:W-:Y:S01]  /*4b50*/  IADD3 R42, P5, PT, R187.reuse, R42, RZ ;  /* 0x0000002abb2a7210 */ /* 0x040fe20007fbe0ff */
[C---:B------:R-:W-:Y:S01]  /*4b60*/  IMAD.X R139, R6.reuse, 0x1, R139, P4 ;  /* 0x00000001068b7824 */ /* 0x040fe200020e068b */
[C---:B------:R-:W-:Y:S01]  /*4b70*/  IADD3 R46, P4, PT, R187.reuse, R46, RZ ;  /* 0x0000002ebb2e7210 */ /* 0x040fe20007f9e0ff */
[----:B------:R-:W-:Y:S01]  /*4b80*/  IMAD.X R143, R6, 0x1, R143, P2 ;  /* 0x00000001068f7824 */ /* 0x000fe200010e068f */
[----:B------:R-:W-:Y:S01]  /*4b90*/  IADD3 R50, P2, PT, R187, R50, RZ ;  /* 0x00000032bb327210 */ /* 0x000fe20007f5e0ff */
[----:B------:R0:W5:Y:S01]  /*4ba0*/  @!P1 LDG.E.U8 R156, desc[UR20][R136.64] ;  /* 0x00000014889c9981 */ /* 0x000162000c1e1100 */
[----:B------:R-:W-:Y:S01]  /*4bb0*/  PRMT R158, RZ, 0x7610, R158 ;  /* 0x00007610ff9e7816 */ /* 0x000fe2000000009e */
[----:B------:R-:W-:Y:S01]  /*4bc0*/  @!P1 IMAD.MOV.U32 R140, RZ, RZ, R36 ;  /* 0x000000ffff8c9224 */ /* 0x000fe200078e0024 */
[----:B------:R-:W-:Y:S01]  /*4bd0*/  PRMT R160, RZ, 0x7610, R160 ;  /* 0x00007610ffa07816 */ /* 0x000fe200000000a0 */
[----:B------:R1:W5:Y:S01]  /*4be0*/  @!P1 LDG.E.U8 R118, desc[UR20][R128.64] ;  /* 0x0000001480769981 */ /* 0x000362000c1e1100 */
[----:B------:R-:W-:Y:S01]  /*4bf0*/  PRMT R162, RZ, 0x7610, R162 ;  /* 0x00007610ffa27816 */ /* 0x000fe200000000a2 */
[----:B------:R-:W-:-:S02]  /*4c00*/  @!P1 IMAD.MOV.U32 R144, RZ, RZ, R40 ;  /* 0x000000ffff909224 */ /* 0x000fc400078e0028 */
[----:B------:R1:W5:Y:S01]  /*4c10*/  @!P1 LDG.E.U8 R122, desc[UR20][R132.64] ;  /* 0x00000014847a9981 */ /* 0x000362000c1e1100 */
[----:B------:R-:W-:Y:S01]  /*4c20*/  @!P1 IMAD.MOV.U32 R148, RZ, RZ, R44 ;  /* 0x000000ffff949224 */ /* 0x000fe200078e002c */
[----:B0-----:R-:W-:Y:S01]  /*4c30*/  PRMT R136, RZ, 0x7610, R136 ;  /* 0x00007610ff887816 */ /* 0x001fe20000000088 */
[----:B------:R-:W-:Y:S01]  /*4c40*/  @!P1 IMAD.MOV.U32 R152, RZ, RZ, R48 ;  /* 0x000000ffff989224 */ /* 0x000fe200078e0030 */
[----:B------:R0:W5:Y:S01]  /*4c50*/  @!P1 LDG.E.U8 R4, desc[UR20][R126.64] ;  /* 0x000000147e049981 */ /* 0x000162000c1e1100 */
[----:B------:R-:W-:Y:S01]  /*4c60*/  @!P1 IMAD.MOV.U32 R138, RZ, RZ, R34 ;  /* 0x000000ffff8a9224 */ /* 0x000fe200078e0022 */
[----:B-1----:R-:W-:Y:S02]  /*4c70*/  PRMT R128, RZ, 0x7610, R128 ;  /* 0x00007610ff807816 */ /* 0x002fe40000000080 */
[----:B------:R1:W5:Y:S01]  /*4c80*/  @!P1 LDG.E.U8 R120, desc[UR20][R130.64] ;  /* 0x0000001482789981 */ /* 0x000362000c1e1100 */
[----:B------:R-:W-:Y:S01]  /*4c90*/  @!P1 IMAD.MOV.U32 R142, RZ, RZ, R38 ;  /* 0x000000ffff8e9224 */ /* 0x000fe200078e0026 */
[----:B------:R-:W-:-:S02]  /*4ca0*/  PRMT R132, RZ, 0x7610, R132 ;  /* 0x00007610ff847816 */ /* 0x000fc40000000084 */
[----:B------:R1:W5:Y:S01]  /*4cb0*/  @!P1 LDG.E.U8 R124, desc[UR20][R134.64] ;  /* 0x00000014867c9981 */ /* 0x000362000c1e1100 */
[C---:B------:R-:W-:Y:S01]  /*4cc0*/  IMAD.X R147, R6.reuse, 0x1, R147, P5 ;  /* 0x0000000106937824 */ /* 0x040fe200028e0693 */
[----:B0-----:R-:W-:Y:S01]  /*4cd0*/  PRMT R126, RZ, 0x7610, R126 ;  /* 0x00007610ff7e7816 */ /* 0x001fe2000000007e */
[C---:B------:R-:W-:Y:S01]  /*4ce0*/  IMAD.X R151, R6.reuse, 0x1, R151, P4 ;  /* 0x0000000106977824 */ /* 0x040fe200020e0697 */
[----:B------:R-:W5:Y:S01]  /*4cf0*/  @!P1 LDG.E.U8 R158, desc[UR20][R140.64] ;  /* 0x000000148c9e9981 */ /* 0x000f62000c1e1100 */
[----:B------:R-:W-:Y:S01]  /*4d00*/  IMAD.X R155, R6, 0x1, R155, P2 ;  /* 0x00000001069b7824 */ /* 0x000fe200010e069b */
[----:B-1----:R-:W-:Y:S01]  /*4d10*/  PRMT R130, RZ, 0x7610, R130 ;  /* 0x00007610ff827816 */ /* 0x002fe20000000082 */
[----:B------:R-:W-:Y:S01]  /*4d20*/  @!P1 IMAD.MOV.U32 R146, RZ, RZ, R42 ;  /* 0x000000ffff929224 */ /* 0x000fe200078e002a */
[----:B------:R-:W5:Y:S01]  /*4d30*/  @!P1 LDG.E.U8 R160, desc[UR20][R144.64] ;  /* 0x0000001490a09981 */ /* 0x000f62000c1e1100 */
[----:B------:R-:W-:Y:S01]  /*4d40*/  @!P1 IMAD.MOV.U32 R150, RZ, RZ, R46 ;  /* 0x000000ffff969224 */ /* 0x000fe200078e002e */
[----:B------:R-:W-:Y:S01]  /*4d50*/  PRMT R134, RZ, 0x7610, R134 ;  /* 0x00007610ff867816 */ /* 0x000fe20000000086 */
[----:B------:R-:W-:Y:S01]  /*4d60*/  @!P1 IMAD.MOV.U32 R154, RZ, RZ, R50 ;  /* 0x000000ffff9a9224 */ /* 0x000fe200078e0032 */
[----:B------:R-:W5:Y:S04]  /*4d70*/  @!P1 LDG.E.U8 R162, desc[UR20][R148.64] ;  /* 0x0000001494a29981 */ /* 0x000f68000c1e1100 */
[----:B------:R-:W5:Y:S04]  /*4d80*/  @!P1 LDG.E.U8 R136, desc[UR20][R152.64] ;  /* 0x0000001498889981 */ /* 0x000f68000c1e1100 */
[----:B------:R-:W5:Y:S04]  /*4d90*/  @!P1 LDG.E.U8 R128, desc[UR20][R138.64] ;  /* 0x000000148a809981 */ /* 0x000f68000c1e1100 */
[----:B------:R-:W5:Y:S04]  /*4da0*/  @!P1 LDG.E.U8 R132, desc[UR20][R142.64] ;  /* 0x000000148e849981 */ /* 0x000f68000c1e1100 */
[----:B------:R-:W5:Y:S04]  /*4db0*/  @!P1 LDG.E.U8 R126, desc[UR20][R146.64] ;  /* 0x00000014927e9981 */ /* 0x000f68000c1e1100 */
[----:B------:R-:W5:Y:S04]  /*4dc0*/  @!P1 LDG.E.U8 R130, desc[UR20][R150.64] ;  /* 0x0000001496829981 */ /* 0x000f68000c1e1100 */
[----:B------:R-:W5:Y:S04]  /*4dd0*/  @!P1 LDG.E.U8 R134, desc[UR20][R154.64] ;  /* 0x000000149a869981 */ /* 0x000f68000c1e1100 */
[----:B--2---:R0:W-:Y:S04]  /*4de0*/  STS.U8 [R3+UR14+0x1400], R68 ;  /* 0x0014004403007988 */ /* 0x0041e8000800000e */
[----:B---3--:R0:W-:Y:S01]  /*4df0*/  STS.U8 [R3+UR14+0x1800], R84 ;  /* 0x0018005403007988 */ /* 0x0081e2000800000e */
[----:B------:R-:W-:Y:S01]  /*4e00*/  ULEA UR11, UR13, UR14, 0x3 ;  /* 0x0000000e0d0b7291 */ /* 0x000fe2000f8e18ff */
[----:B------:R-:W-:-:S03]  /*4e10*/  UMOV UR4, UR5 ;  /* 0x0000000500047c82 */ /* 0x000fc60008000000 */
[----:B------:R-:W-:Y:S01]  /*4e20*/  UIADD3 UR11, UPT, UPT, UR11, 0x3000, URZ ;  /* 0x000030000b0b7890 */ /* 0x000fe2000fffe0ff */
[----:B----4-:R0:W-:Y:S04]  /*4e30*/  STS.U8 [R3+UR14+0x1c00], R100 ;  /* 0x001c006403007988 */ /* 0x0101e8000800000e */
[----:B-----5:R0:W-:Y:S04]  /*4e40*/  STS.U8 [R3+UR14+0x1000], R60 ;  /* 0x0010003c03007988 */ /* 0x0201e8000800000e */
        /* <DEDUP_REMOVED lines=44> */
[----:B------:R1:W-:Y:S06]  /*5110*/  MEMBAR.ALL.CTA ;  /* 0x0000000000007992 */ /* 0x0003ec0000008000 */
[----:B-1----:R-:W1:Y:S02]  /*5120*/  FENCE.VIEW.ASYNC.S ;  /* 0x00000000000073c6 */ /* 0x002e640000000000 */
[----:B-1----:R-:W-:Y:S06]  /*5130*/  BAR.SYNC.DEFER_BLOCKING 0x0 ;  /* 0x0000000000007b1d */ /* 0x002fec0000010000 */
        /* <DEDUP_REMOVED lines=8> */
[----:B------:R-:W-:Y:S01]  /*51c0*/  UMOV UR7, 0x40004040 ;  /* 0x4000404000077882 */ /* 0x000fe20000000000 */
[----:B------:R-:W-:Y:S01]  /*51d0*/  UMOV UR8, UR12 ;  /* 0x0000000c00087c82 */ /* 0x000fe20008000000 */
[----:B------:R-:W-:Y:S01]  /*51e0*/  UMOV UR9, 0xc0004010 ;  /* 0xc000401000097882 */ /* 0x000fe20000000000 */
[----:B------:R-:W-:Y:S01]  /*51f0*/  UMOV UR18, 0x0 ;  /* 0x0000000000127882 */ /* 0x000fe20000000000 */
[----:B------:R-:W-:Y:S01]  /*5200*/  UMOV UR19, 0x10208490 ;  /* 0x1020849000137882 */ /* 0x000fe20000000000 */
[----:B------:R-:W-:Y:S01]  /*5210*/  UMOV UR5, 0x3 ;  /* 0x0000000300057882 */ /* 0x000fe20000000000 */
[----:B------:R0:W-:Y:S01]  /*5220*/  UTCQMMA.2CTA gdesc[UR6], gdesc[UR8], tmem[UR15], tmem[UR18], idesc[UR19], UPT ;  /* 0x00ff1208060075ea */ /* 0x0001e2000ba0030f */
[----:B------:R0:W-:Y:S01]  /*5230*/  UTCBAR.2CTA.MULTICAST [UR11], URZ, UR5 ;  /* 0x000000ff0b0073e9 */ /* 0x0001e20008200805 */
[----:B------:R-:W-:Y:S02]  /*5240*/  NOP ;  /* 0x0000000000007918 */ /* 0x000fe40000000000 */
.L_x_15:
[----:B------:R-:W-:Y:S01]  /*5250*/  VIADD R8, R8, 0xffffffff ;  /* 0xffffffff08087836 */ /* 0x000fe20000000000 */
[----:B------:R-:W-:Y:S01]  /*5260*/  UIADD3 UR13, UPT, UPT, UR13, 0x1, URZ ;  /* 0x000000010d0d7890 */ /* 0x000fe2000fffe0ff */
[----:B------:R-:W-:Y:S01]  /*5270*/  IADD3 R56, P2, PT, R183, R56, RZ ;  /* 0x00000038b7387210 */ /* 0x000fe20007f5e0ff */
[----:B------:R-:W-:Y:S02]  /*5280*/  IMAD.U32 R4, RZ, RZ, UR4 ;  /* 0x00000004ff047e24 */ /* 0x000fe4000f8e00ff */
[----:B------:R-:W-:Y:S01]  /*5290*/  ISETP.NE.U32.AND P1, PT, R8, RZ, PT ;  /* 0x000000ff0800720c */ /* 0x000fe20003f25070 */
[----:B------:R-:W-:Y:S01]  /*52a0*/  UISETP.GT.AND UP1, UPT, UR13, 0x1, UPT ;  /* 0x000000010d00788c */ /* 0x000fe2000bf24270 */
[----:B------:R-:W-:Y:S02]  /*52b0*/  VIADD R14, R14, 0xffffffe0 ;  /* 0xffffffe00e0e7836 */ /* 0x000fe40000000000 */
[----:B------:R-:W-:Y:S01]  /*52c0*/  IMAD.X R52, R185, 0x1, R52, P2 ;  /* 0x00000001b9347824 */ /* 0x000fe200010e0634 */
[----:B0-----:R-:W-:-:S02]  /*52d0*/  USEL UR5, URZ, 0x1, !UP1 ;  /* 0x00000001ff057887 */ /* 0x001fc4000c800000 */
[----:B------:R-:W-:Y:S02]  /*52e0*/  USEL UR13, UR13, URZ, !UP1 ;  /* 0x000000ff0d0d7287 */ /* 0x000fe4000c800000 */
[----:B------:R-:W-:-:S04]  /*52f0*/  ULOP3.LUT UR5, UR4, UR5, URZ, 0x3c, !UPT ;  /* 0x0000000504057292 */ /* 0x000fc8000f8e3cff */
[----:B------:R-:W-:Y:S08]  /*5300*/  @P1 BRA `(.L_x_16) ;  /* 0xffffffe800e01947 */ /* 0x000ff0000383ffff */
.L_x_13:
[----:B------:R-:W0:Y:S01]  /*5310*/  LDCU UR5, c[0x0][0x3b8] ;  /* 0x00007700ff0577ac */ /* 0x000e220008000800 */
[----:B------:R-:W-:Y:S01]  /*5320*/  ISETP.GE.AND P0, PT, R16, 0x20, PT ;  /* 0x000000201000780c */ /* 0x000fe20003f06270 */
[----:B------:R-:W1:Y:S01]  /*5330*/  LDCU UR6, c[0x0][0x3b4] ;  /* 0x00007680ff0677ac */ /* 0x000e620008000800 */
[----:B------:R-:W2:Y:S01]  /*5340*/  LDCU.128 UR16, c[0x0][0x390] ;  /* 0x00007200ff1077ac */ /* 0x000ea20008000c00 */
[----:B0-----:R-:W-:-:S04]  /*5350*/  IMAD R133, R2, UR5, RZ ;  /* 0x0000000502857c24 */ /* 0x001fc8000f8e02ff */
[----:B------:R-:W-:-:S04]  /*5360*/  VIADD R135, R133, UR5 ;  /* 0x0000000585877c36 */ /* 0x000fc80008000000 */
[----:B------:R-:W-:Y:S02]  /*5370*/  VIADD R137, R135, UR5 ;  /* 0x0000000587897c36 */ /* 0x000fe40008000000 */
[----:B-12---:R-:W-:Y:S05]  /*5380*/  @!P0 BRA `(.L_x_17) ;  /* 0x0000000000108947 */ /* 0x006fea0003800000 */
[----:B------:R-:W-:-:S06]  /*5390*/  USHF.L.U32 UR4, UR4, 0x1f, URZ ;  /* 0x0000001f04047899 */ /* 0x000fcc00080006ff */
[----:B------:R-:W-:-:S04]  /*53a0*/  IMAD.U32 R3, RZ, RZ, UR4 ;  /* 0x00000004ff037e24 */ /* 0x000fc8000f8e00ff */
[----:B------:R-:W0:Y:S02]  /*53b0*/  SYNCS.PHASECHK.TRANS64.TRYWAIT P0, [UR11], R3 ;  /* 0x00000003ff0075a7 */ /* 0x000e24000800110b */
[----:B0-----:R-:W-:Y:S05]  /*53c0*/  @!P0 BRA `(.L_x_18) ;  /* 0x00000048001c8947 */ /* 0x001fea0003800000 */
.L_x_17:
[----:B------:R-:W-:Y:S01]  /*53d0*/  VIADD R139, R137, UR5 ;  /* 0x00000005898b7c36 */ /* 0x000fe20008000000 */
[----:B------:R-:W-:Y:S01]  /*53e0*/  BAR.SYNC.DEFER_BLOCKING 0x0 ;  /* 0x0000000000007b1d */ /* 0x000fe20000010000 */
[C---:B------:R-:W-:Y:S01]  /*53f0*/  IMAD R3, R0.reuse, UR6, RZ ;  /* 0x0000000600037c24 */ /* 0x040fe2000f8e02ff */
[----:B------:R-:W-:Y:S01]  /*5400*/  ISETP.GE.AND P0, PT, R0, UR18, PT ;  /* 0x0000001200007c0c */ /* 0x000fe2000bf06270 */
[----:B------:R-:W-:Y:S02]  /*5410*/  VIADD R140, R139, UR5 ;  /* 0x000000058b8c7c36 */ /* 0x000fe40008000000 */
[----:B------:R-:W-:Y:S01]  /*5420*/  VIADD R132, R2, 0x1 ;  /* 0x0000000102847836 */ /* 0x000fe20000000000 */
[----:B------:R-:W-:Y:S01]  /*5430*/  IADD3 R0, P5, PT, R3, UR16, RZ ;  /* 0x0000001003007c10 */ /* 0x000fe2000ffbe0ff */
[----:B------:R-:W-:Y:S01]  /*5440*/  VIADD R141, R140, UR5 ;  /* 0x000000058c8d7c36 */ /* 0x000fe20008000000 */
[----:B------:R-:W0:Y:S01]  /*5450*/  LDCU UR4, c[0x0][0x39c] ;  /* 0x00007380ff0477ac */ /* 0x000e220008000800 */
[----:B------:R-:W-:Y:S01]  /*5460*/  VIADD R134, R2, 0x2 ;  /* 0x0000000202867836 */ /* 0x000fe20000000000 */
[----:B------:R-:W-:Y:S01]  /*5470*/  ISETP.LT.AND P2, PT, R132, UR19, !P0 ;  /* 0x0000001384007c0c */ /* 0x000fe2000c741270 */
[----:B------:R-:W-:Y:S01]  /*5480*/  VIADD R143, R141, UR5 ;  /* 0x000000058d8f7c36 */ /* 0x000fe20008000000 */
[----:B------:R-:W-:Y:S01]  /*5490*/  LEA.HI.X.SX32 R3, R3, UR17, 0x1, P5 ;  /* 0x0000001103037c11 */ /* 0x000fe2000a8f0eff */
[----:B------:R-:W-:Y:S01]  /*54a0*/  VIADD R132, R2, 0x3 ;  /* 0x0000000302847836 */ /* 0x000fe20000000000 */
[----:B------:R-:W-:Y:S01]  /*54b0*/  ISETP.LT.AND P4, PT, R134, UR19, !P0 ;  /* 0x0000001386007c0c */ /* 0x000fe2000c781270 */
[----:B------:R-:W-:Y:S01]  /*54c0*/  VIADD R146, R143, UR5 ;  /* 0x000000058f927c36 */ /* 0x000fe20008000000 */
[----:B------:R-:W1:Y:S01]  /*54d0*/  LDCU UR6, c[0x0][0x39c] ;  /* 0x00007380ff0677ac */ /* 0x000e620008000800 */
[----:B------:R-:W-:Y:S01]  /*54e0*/  VIADD R195, R2, 0x4 ;  /* 0x0000000402c37836 */ /* 0x000fe20000000000 */
[----:B------:R-:W-:Y:S01]  /*54f0*/  ISETP.LT.AND P1, PT, R132, UR19, !P0 ;  /* 0x0000001384007c0c */ /* 0x000fe2000c721270 */
[----:B------:R-:W-:Y:S01]  /*5500*/  VIADD R147, R146, UR5 ;  /* 0x0000000592937c36 */ /* 0x000fe20008000000 */
[----:B------:R-:W-:Y:S01]  /*5510*/  IADD3 R132, P6, PT, R135, R0, RZ ;  /* 0x0000000087847210 */ /* 0x000fe20007fde0ff */
[----:B------:R-:W-:Y:S01]  /*5520*/  VIADD R194, R2, 0x5 ;  /* 0x0000000502c27836 */ /* 0x000fe20000000000 */
[----:B------:R-:W2:Y:S01]  /*5530*/  LDCU UR7, c[0x0][0x39c] ;  /* 0x00007380ff0777ac */ /* 0x000ea20008000800 */
[----:B------:R-:W-:Y:S01]  /*5540*/  VIADD R149, R147, UR5 ;  /* 0x0000000593957c36 */ /* 0x000fe20008000000 */
[----:B------:R-:W3:Y:S02]  /*5550*/  @!P3 SYNCS.CCTL.IV [UR14+0x3000] ;  /* 0x00300000ff00b9b1 */ /* 0x000ee4000800000e */
[----:B---3--:R-:W-:Y:S01]  /*5560*/  BAR.SYNC.DEFER_BLOCKING 0x0 ;  /* 0x0000000000007b1d */ /* 0x008fe20000010000 */
[----:B------:R-:W-:-:S04]  /*5570*/  VIADD R150, R149, UR5 ;  /* 0x0000000595967c36 */ /* 0x000fc80008000000 */
[----:B------:R-:W-:Y:S01]  /*5580*/  VIADD R151, R150, UR5 ;  /* 0x0000000596977c36 */ /* 0x000fe20008000000 */
[----:B------:R-:W3:Y:S03]  /*5590*/  LDTM.x128 R4, tmem[UR10] ;  /* 0x0000000a000479ee */ /* 0x000ee600083c0000 */
[----:B------:R-:W-:-:S04]  /*55a0*/  VIADD R155, R151, UR5 ;  /* 0x00000005979b7c36 */ /* 0x000fc80008000000 */
[----:B------:R-:W-:-:S04]  /*55b0*/  VIADD R158, R155, UR5 ;  /* 0x000000059b9e7c36 */ /* 0x000fc80008000000 */
[----:B------:R-:W-:-:S04]  /*55c0*/  VIADD R159, R158, UR5 ;  /* 0x000000059e9f7c36 */ /* 0x000fc80008000000 */
[----:B------:R-:W-:Y:S01]  /*55d0*/  VIADD R161, R159, UR5 ;  /* 0x000000059fa17c36 */ /* 0x000fe20008000000 */
[----:B------:R-:W4:Y:S01]  /*55e0*/  @!P3 SYNCS.CCTL.IV [UR14+0x3008] ;  /* 0x00300800ff00b9b1 */ /* 0x000f22000800000e */
[----:B------:R-:W-:Y:S02]  /*55f0*/  NOP ;  /* 0x0000000000007918 */ /* 0x000fe40000000000 */
[----:B------:R-:W-:-:S04]  /*5600*/  VIADD R162, R161, UR5 ;  /* 0x00000005a1a27c36 */ /* 0x000fc80008000000 */
[----:B------:R-:W-:Y:S01]  /*5610*/  VIADD R163, R162, UR5 ;  /* 0x00000005a2a37c36 */ /* 0x000fe20008000000 */
[----:B---3--:R-:W-:Y:S02]  /*5620*/  F2FP.SATFINITE.E5M2.F32.PACK_AB_MERGE_C R193, R5, R4, RZ ;  /* 0x0000000405c1723e */ /* 0x008fe400048060ff */
[----:B------:R-:W-:Y:S01]  /*5630*/  IADD3 R4, P5, PT, R133, R0, RZ ;  /* 0x0000000085047210 */ /* 0x000fe20007fbe0ff */
[----:B------:R-:W-:Y:S01]  /*5640*/  VIADD R167, R163, UR5 ;  /* 0x00000005a3a77c36 */ /* 0x000fe20008000000 */
[----:B------:R-:W-:Y:S01]  /*5650*/  F2FP.SATFINITE.E5M2.F32.PACK_AB_MERGE_C R7, R7, R6, RZ ;  /* 0x000000060707723e */ /* 0x000fe200048060ff */
[----:B------:R-:W-:Y:S01]  /*5660*/  VIADD R6, R2, 0x6 ;  /* 0x0000000602067836 */ /* 0x000fe20000000000 */
[-C--:B------:R-:W-:Y:S01]  /*5670*/  LEA.HI.X.SX32 R5, R133, R3.reuse, 0x1, P5 ;  /* 0x0000000385057211 */ /* 0x080fe200028f0eff */
[----:B------:R-:W-:Y:S01]  /*5680*/  VIADD R170, R167, UR5 ;  /* 0x00000005a7aa7c36 */ /* 0x000fe20008000000 */
[-C--:B------:R-:W-:Y:S02]  /*5690*/  IADD3 R134, P5, PT, R137, R0.reuse, RZ ;  /* 0x0000000089867210 */ /* 0x080fe40007fbe0ff */
[----:B------:R-:W-:Y:S01]  /*56a0*/  LEA.HI.X.SX32 R133, R135, R3, 0x1, P6 ;  /* 0x0000000387857211 */ /* 0x000fe200030f0eff */
[----:B------:R-:W-:Y:S01]  /*56b0*/  VIADD R171, R170, UR5 ;  /* 0x00000005aaab7c36 */ /* 0x000fe20008000000 */
[----:B------:R-:W-:-:S02]  /*56c0*/  IADD3 R136, P6, PT, R139, R0, RZ ;  /* 0x000000008b887210 */ /* 0x000fc40007fde0ff */
[-C--:B------:R-:W-:Y:S01]  /*56d0*/  LEA.HI.X.SX32 R135, R137, R3.reuse, 0x1, P5 ;  /* 0x0000000389877211 */ /* 0x080fe200028f0eff */
[----:B------:R-:W-:Y:S01]  /*56e0*/  VIADD R173, R171, UR5 ;  /* 0x00000005abad7c36 */ /* 0x000fe20008000000 */
[CC--:B------:R-:W-:Y:S02]  /*56f0*/  IADD3 R138, P5, PT, R140.reuse, R0.reuse, RZ ;  /* 0x000000008c8a7210 */ /* 0x0c0fe40007fbe0ff */
[-C--:B------:R-:W-:Y:S01]  /*5700*/  LEA.HI.X.SX32 R137, R139, R3.reuse, 0x1, P6 ;  /* 0x000000038b897211 */ /* 0x080fe200030f0eff */
[----:B------:R-:W-:Y:S01]  /*5710*/  VIADD R174, R173, UR5 ;  /* 0x00000005adae7c36 */ /* 0x000fe20008000000 */
[----:B------:R-:W-:Y:S02]  /*5720*/  LEA.HI.X.SX32 R139, R140, R3, 0x1, P5 ;  /* 0x000000038c8b7211 */ /* 0x000fe400028f0eff */
[-C--:B------:R-:W-:Y:S01]  /*5730*/  IADD3 R140, P3, PT, R141, R0.reuse, RZ ;  /* 0x000000008d8c7210 */ /* 0x080fe20007f7e0ff */
[----:B------:R-:W-:Y:S01]  /*5740*/  VIADD R175, R174, UR5 ;  /* 0x00000005aeaf7c36 */ /* 0x000fe20008000000 */
[----:B------:R-:W-:-:S02]  /*5750*/  IADD3 R144, P5, PT, R143, R0, RZ ;  /* 0x000000008f907210 */ /* 0x000fc40007fbe0ff */
[CC--:B------:R-:W-:Y:S01]  /*5760*/  IADD3 R142, P6, PT, R146.reuse, R0.reuse, RZ ;  /* 0x00000000928e7210 */ /* 0x0c0fe20007fde0ff */
[----:B------:R-:W-:Y:S01]  /*5770*/  VIADD R179, R175, UR5 ;  /* 0x00000005afb37c36 */ /* 0x000fe20008000000 */
[-C--:B------:R-:W-:Y:S02]  /*5780*/  LEA.HI.X.SX32 R141, R141, R3.reuse, 0x1, P3 ;  /* 0x000000038d8d7211 */ /* 0x080fe400018f0eff */
[-C--:B------:R-:W-:Y:S01]  /*5790*/  LEA.HI.X.SX32 R145, R143, R3.reuse, 0x1, P5 ;  /* 0x000000038f917211 */ /* 0x080fe200028f0eff */
[----:B------:R-:W-:Y:S01]  /*57a0*/  VIADD R182, R179, UR5 ;  /* 0x00000005b3b67c36 */ /* 0x000fe20008000000 */
[----:B------:R-:W-:Y:S02]  /*57b0*/  LEA.HI.X.SX32 R143, R146, R3, 0x1, P6 ;  /* 0x00000003928f7211 */ /* 0x000fe400030f0eff */
[-C--:B------:R-:W-:Y:S01]  /*57c0*/  IADD3 R152, P3, PT, R147, R0.reuse, RZ ;  /* 0x0000000093987210 */ /* 0x080fe20007f7e0ff */
[----:B------:R-:W-:Y:S01]  /*57d0*/  VIADD R183, R182, UR5 ;  /* 0x00000005b6b77c36 */ /* 0x000fe20008000000 */
[----:B------:R-:W-:-:S02]  /*57e0*/  IADD3 R148, P5, PT, R149, R0, RZ ;  /* 0x0000000095947210 */ /* 0x000fc40007fbe0ff */
[-C--:B------:R-:W-:Y:S01]  /*57f0*/  IADD3 R146, P6, PT, R150, R0.reuse, RZ ;  /* 0x0000000096927210 */ /* 0x080fe20007fde0ff */
        /* <DEDUP_REMOVED lines=11> */
[-C--:B------:R-:W-:Y:S02]  /*58b0*/  LEA.HI.X.SX32 R155, R155, R3.reuse, 0x1, P5 ;  /* 0x000000039b9b7211 */ /* 0x080fe400028f0eff */
[----:B------:R-:W-:Y:S02]  /*58c0*/  LEA.HI.X.SX32 R151, R158, R3, 0x1, P6 ;  /* 0x000000039e977211 */ /* 0x000fe400030f0eff */
[-C--:B------:R-:W-:Y:S02]  /*58d0*/  IADD3 R164, P3, PT, R159, R0.reuse, RZ ;  /* 0x000000009fa47210 */ /* 0x080fe40007f7e0ff */
[----:B------:R-:W-:-:S02]  /*58e0*/  IADD3 R160, P5, PT, R161, R0, RZ ;  /* 0x00000000a1a07210 */ /* 0x000fc40007fbe0ff */
[CC--:B------:R-:W-:Y:S02]  /*58f0*/  IADD3 R158, P6, PT, R162.reuse, R0.reuse, RZ ;  /* 0x00000000a29e7210 */ /* 0x0c0fe40007fde0ff */
        /* <DEDUP_REMOVED lines=23> */
[----:B------:R-:W-:Y:S02]  /*5a70*/  ISETP.LT.AND P6, PT, R2, UR19, !P0 ;  /* 0x0000001302007c0c */ /* 0x000fe4000c7c1270 */
[-C--:B------:R-:W-:Y:S02]  /*5a80*/  LEA.HI.X.SX32 R185, R183, R3.reuse, 0x1, P3 ;  /* 0x00000003b7b97211 */ /* 0x080fe400018f0eff */
[-C--:B------:R-:W-:Y:S02]  /*5a90*/  LEA.HI.X.SX32 R183, R186, R3.reuse, 0x1, P5 ;  /* 0x00000003bab77211 */ /* 0x080fe400028f0eff */
[-C--:B------:R-:W-:Y:S02]  /*5aa0*/  IADD3 R188, P5, PT, R189, R0.reuse, RZ ;  /* 0x00000000bdbc7210 */ /* 0x080fe40007fbe0ff */
[----:B------:R-:W-:Y:S02]  /*5ab0*/  IADD3 R190, P3, PT, R187, R0, RZ ;  /* 0x00000000bbbe7210 */ /* 0x000fe40007f7e0ff */
[----:B------:R-:W-:-:S02]  /*5ac0*/  LEA.HI.X.SX32 R189, R189, R3, 0x1, P5 ;  /* 0x00000003bdbd7211 */ /* 0x000fc400028f0eff */
[-C--:B------:R-:W-:Y:S01]  /*5ad0*/  LEA.HI.X.SX32 R191, R187, R3.reuse, 0x1, P3 ;  /* 0x00000003bbbf7211 */ /* 0x080fe200018f0eff */
[----:B------:R3:W-:Y:S01]  /*5ae0*/  @P6 STG.E.U8 desc[UR20][R4.64], R193 ;  /* 0x000000c104006986 */ /* 0x0007e2000c101114 */
[----:B------:R-:W-:Y:S02]  /*5af0*/  ISETP.LT.AND P5, PT, R195, UR19, !P0 ;  /* 0x00000013c3007c0c */ /* 0x000fe4000c7a1270 */
[C---:B------:R-:W-:Y:S02]  /*5b00*/  IADD3 R186, P3, PT, R192.reuse, R0, RZ ;  /* 0x00000000c0ba7210 */ /* 0x040fe40007f7e0ff */
[----:B------:R-:W-:Y:S02]  /*5b10*/  PRMT R195, R193, 0x9910, RZ ;  /* 0x00009910c1c37816 */ /* 0x000fe400000000ff */
[C---:B------:R-:W-:Y:S01]  /*5b20*/  LEA.HI.X.SX32 R187, R192.reuse, R3, 0x1, P3 ;  /* 0x00000003c0bb7211 */ /* 0x040fe200018f0eff */
[----:B------:R-:W-:Y:S01]  /*5b30*/  VIADD R192, R192, UR5 ;  /* 0x00000005c0c07c36 */ /* 0x000fe20008000000 */
[----:B------:R-:W-:-:S02]  /*5b40*/  SHF.R.S32.HI R195, RZ, 0x8, R195 ;  /* 0x00000008ffc37819 */ /* 0x000fc400000114c3 */
[----:B------:R-:W-:Y:S01]  /*5b50*/  ISETP.LT.AND P6, PT, R6, UR19, !P0 ;  /* 0x0000001306007c0c */ /* 0x000fe2000c7c1270 */
[----:B------:R-:W-:Y:S01]  /*5b60*/  VIADD R6, R2, 0x7 ;  /* 0x0000000702067836 */ /* 0x000fe20000000000 */
[----:B------:R-:W-:Y:S01]  /*5b70*/  ISETP.LT.AND P3, PT, R194, UR19, !P0 ;  /* 0x00000013c2007c0c */ /* 0x000fe2000c761270 */
[----:B------:R-:W-:Y:S01]  /*5b80*/  @P2 STG.E.U8 desc[UR20][R132.64], R195 ;  /* 0x000000c384002986 */ /* 0x000fe2000c101114 */
[----:B------:R-:W-:Y:S01]  /*5b90*/  PRMT R194, R7, 0x9910, RZ ;  /* 0x0000991007c27816 */ /* 0x000fe200000000ff */
[----:B---3--:R-:W-:Y:S01]  /*5ba0*/  VIADD R4, R2, 0x9 ;  /* 0x0000000902047836 */ /* 0x008fe20000000000 */
[----:B------:R-:W-:Y:S01]  /*5bb0*/  ISETP.LT.AND P2, PT, R6, UR19, !P0 ;  /* 0x0000001306007c0c */ /* 0x000fe2000c741270 */
[----:B------:R3:W-:Y:S01]  /*5bc0*/  @P4 STG.E.U8 desc[UR20][R134.64], R7 ;  /* 0x0000000786004986 */ /* 0x0007e2000c101114 */
[----:B------:R-:W-:Y:S01]  /*5bd0*/  F2FP.SATFINITE.E5M2.F32.PACK_AB_MERGE_C R9, R9, R8, RZ ;  /* 0x000000080909723e */ /* 0x000fe200048060ff */
[----:B------:R-:W-:Y:S01]  /*5be0*/  IMAD.MOV.U32 R6, RZ, RZ, R194 ;  /* 0x000000ffff067224 */ /* 0x000fe200078e00c2 */
[----:B------:R-:W-:Y:S01]  /*5bf0*/  F2FP.SATFINITE.E5M2.F32.PACK_AB_MERGE_C R11, R11, R10, RZ ;  /* 0x0000000a0b0b723e */ /* 0x000fe200048060ff */
[----:B------:R-:W-:Y:S01]  /*5c00*/  VIADD R8, R2, 0x8 ;  /* 0x0000000802087836 */ /* 0x000fe20000000000 */
[----:B------:R-:W-:-:S02]  /*5c10*/  F2FP.SATFINITE.E5M2.F32.PACK_AB_MERGE_C R13, R13, R12, RZ ;  /* 0x0000000c0d0d723e */ /* 0x000fc400048060ff */
[----:B------:R-:W-:Y:S02]  /*5c20*/  SHF.R.S32.HI R5, RZ, 0x8, R6 ;  /* 0x00000008ff057819 */ /* 0x000fe40000011406 */
[----:B------:R-:W-:Y:S02]  /*5c30*/  PRMT R6, R9, 0x9910, RZ ;  /* 0x0000991009067816 */ /* 0x000fe400000000ff */
[----:B------:R-:W-:Y:S01]  /*5c40*/  ISETP.LT.AND P4, PT, R8, UR19, !P0 ;  /* 0x0000001308007c0c */ /* 0x000fe2000c781270 */
[----:B------:R5:W-:Y:S01]  /*5c50*/  @P1 STG.E.U8 desc[UR20][R136.64], R5 ;  /* 0x0000000588001986 */ /* 0x000be2000c101114 */
[----:B------:R-:W-:Y:S01]  /*5c60*/  ISETP.LT.AND P1, PT, R4, UR19, !P0 ;  /* 0x0000001304007c0c */ /* 0x000fe2000c721270 */
[----:B------:R-:W-:Y:S01]  /*5c70*/  IMAD.MOV.U32 R4, RZ, RZ, R6 ;  /* 0x000000ffff047224 */ /* 0x000fe200078e0006 */
[----:B------:R-:W-:Y:S01]  /*5c80*/  F2FP.SATFINITE.E5M2.F32.PACK_AB_MERGE_C R15, R15, R14, RZ ;  /* 0x0000000e0f0f723e */ /* 0x000fe200048060ff */
[C---:B------:R-:W-:Y:S01]  /*5c90*/  VIADD R6, R2.reuse, 0xa ;  /* 0x0000000a02067836 */ /* 0x040fe20000000000 */
[----:B------:R-:W-:Y:S01]  /*5ca0*/  @P5 STG.E.U8 desc[UR20][R138.64], R9 ;  /* 0x000000098a005986 */ /* 0x000fe2000c101114 */
[----:B------:R-:W-:Y:S01]  /*5cb0*/  F2FP.SATFINITE.E5M2.F32.PACK_AB_MERGE_C R17, R17, R16, RZ ;  /* 0x000000101111723e */ /* 0x000fe200048060ff */
[C---:B------:R-:W-:Y:S01]  /*5cc0*/  VIADD R14, R2.reuse, 0x31 ;  /* 0x00000031020e7836 */ /* 0x040fe20000000000 */
[----:B---3--:R-:W-:Y:S01]  /*5cd0*/  SHF.R.S32.HI R7, RZ, 0x8, R4 ;  /* 0x00000008ff077819 */ /* 0x008fe20000011404 */
[----:B------:R-:W-:Y:S01]  /*5ce0*/  VIADD R4, R2, 0xb ;  /* 0x0000000b02047836 */ /* 0x000fe20000000000 */
[----:B------:R-:W-:-:S02]  /*5cf0*/  ISETP.LT.AND P5, PT, R6, UR19, !P0 ;  /* 0x0000001306007c0c */ /* 0x000fc4000c7a1270 */
[----:B------:R-:W-:Y:S01]  /*5d00*/  PRMT R6, R11, 0x9910, RZ ;  /* 0x000099100b067816 */ /* 0x000fe200000000ff */
[----:B------:R3:W-:Y:S01]  /*5d10*/  @P3 STG.E.U8 desc[UR20][R140.64], R7 ;  /* 0x000000078c003986 */ /* 0x0007e2000c101114 */
[----:B------:R-:W-:Y:S01]  /*5d20*/  ISETP.LT.AND P3, PT, R4, UR19, !P0 ;  /* 0x0000001304007c0c */ /* 0x000fe2000c761270 */
[C---:B------:R-:W-:Y:S01]  /*5d30*/  VIADD R4, R2.reuse, 0xc ;  /* 0x0000000c02047836 */ /* 0x040fe20000000000 */
[----:B------:R-:W-:Y:S01]  /*5d40*/  F2FP.SATFINITE.E5M2.F32.PACK_AB_MERGE_C R19, R19, R18, RZ ;  /* 0x000000121313723e */ /* 0x000fe200048060ff */
[----:B-----5:R-:W-:Y:S01]  /*5d50*/  IMAD.MOV.U32 R5, RZ, RZ, R6 ;  /* 0x000000ffff057224 */ /* 0x020fe200078e0006 */
[----:B------:R-:W-:Y:S01]  /*5d60*/  @P6 STG.E.U8 desc[UR20][R144.64], R11 ;  /* 0x0000000b90006986 */ /* 0x000fe2000c101114 */
[----:B------:R-:W-:Y:S01]  /*5d70*/  PRMT R6, R13, 0x9910, RZ ;  /* 0x000099100d067816 */ /* 0x000fe200000000ff */
[----:B------:R-:W-:Y:S01]  /*5d80*/  VIADD R18, R2, 0x7e ;  /* 0x0000007e02127836 */ /* 0x000fe20000000000 */
[----:B------:R-:W-:Y:S01]  /*5d90*/  ISETP.LT.AND P6, PT, R4, UR19, !P0 ;  /* 0x0000001304007c0c */ /* 0x000fe2000c7c1270 */
[----:B------:R-:W-:Y:S01]  /*5da0*/  VIADD R4, R2, 0xd ;  /* 0x0000000d02047836 */ /* 0x000fe20000000000 */
[----:B------:R-:W-:Y:S01]  /*5db0*/  SHF.R.S32.HI R5, RZ, 0x8, R5 ;  /* 0x00000008ff057819 */ /* 0x000fe20000011405 */
[----:B---3--:R-:W-:Y:S01]  /*5dc0*/  IMAD.MOV.U32 R7, RZ, RZ, R6 ;  /* 0x000000ffff077224 */ /* 0x008fe200078e0006 */
[----:B------:R-:W-:-:S03]  /*5dd0*/  PRMT R6, R15, 0x9910, RZ ;  /* 0x000099100f067816 */ /* 0x000fc600000000ff */
[----:B------:R3:W-:Y:S01]  /*5de0*/  @P2 STG.E.U8 desc[UR20][R142.64], R5 ;  /* 0x000000058e002986 */ /* 0x0007e2000c101114 */
[----:B------:R-:W-:Y:S01]  /*5df0*/  ISETP.LT.AND P2, PT, R4, UR19, !P0 ;  /* 0x0000001304007c0c */ /* 0x000fe2000c741270 */
[----:B------:R-:W-:Y:S01]  /*5e00*/  VIADD R4, R2, 0xe ;  /* 0x0000000e02047836 */ /* 0x000fe20000000000 */
[----:B------:R-:W-:Y:S01]  /*5e10*/  SHF.R.S32.HI R7, RZ, 0x8, R7 ;  /* 0x00000008ff077819 */ /* 0x000fe20000011407 */
[----:B------:R5:W-:Y:S01]  /*5e20*/  @P4 STG.E.U8 desc[UR20][R152.64], R13 ;  /* 0x0000000d98004986 */ /* 0x000be2000c101114 */
[----:B------:R-:W-:Y:S02]  /*5e30*/  F2FP.SATFINITE.E5M2.F32.PACK_AB_MERGE_C R21, R21, R20, RZ ;  /* 0x000000141515723e */ /* 0x000fe400048060ff */
[----:B------:R-:W-:Y:S01]  /*5e40*/  ISETP.LT.AND P4, PT, R4, UR19, !P0 ;  /* 0x0000001304007c0c */ /* 0x000fe2000c781270 */
[----:B------:R-:W-:Y:S01]  /*5e50*/  VIADD R4, R2, 0xf ;  /* 0x0000000f02047836 */ /* 0x000fe20000000000 */
[----:B------:R0:W-:Y:S01]  /*5e60*/  @P1 STG.E.U8 desc[UR20][R148.64], R7 ;  /* 0x0000000794001986 */ /* 0x0001e2000c101114 */
[----:B------:R-:W-:Y:S01]  /*5e70*/  F2FP.SATFINITE.E5M2.F32.PACK_AB_MERGE_C R23, R23, R22, RZ ;  /* 0x000000161717723e */ /* 0x000fe200048060ff */
[----:B---3--:R-:W-:-:S02]  /*5e80*/  IMAD.MOV.U32 R5, RZ, RZ, R6 ;  /* 0x000000ffff057224 */ /* 0x008fc400078e0006 */
[----:B------:R-:W-:Y:S01]  /*5e90*/  ISETP.LT.AND P1, PT, R4, UR19, !P0 ;  /* 0x0000001304007c0c */ /* 0x000fe2000c721270 */
[C---:B------:R-:W-:Y:S01]  /*5ea0*/  VIADD R4, R2.reuse, 0x10 ;  /* 0x0000001002047836 */ /* 0x040fe20000000000 */
[----:B------:R-:W-:Y:S01]  /*5eb0*/  @P5 STG.E.U8 desc[UR20][R146.64], R15 ;  /* 0x0000000f92005986 */ /* 0x000fe2000c101114 */
[----:B------:R-:W-:Y:S01]  /*5ec0*/  F2FP.SATFINITE.E5M2.F32.PACK_AB_MERGE_C R25, R25, R24, RZ ;  /* 0x000000181919723e */ /* 0x000fe200048060ff */
[C---:B------:R-:W-:Y:S01]  /*5ed0*/  VIADD R6, R2.reuse, 0x24 ;  /* 0x0000002402067836 */ /* 0x040fe20000000000 */
[----:B------:R-:W-:Y:S01]  /*5ee0*/  SHF.R.S32.HI R5, RZ, 0x8, R5 ;  /* 0x00000008ff057819 */ /* 0x000fe20000011405 */
[----:B-----5:R-:W-:Y:S01]  /*5ef0*/  VIADD R13, R2, 0x25 ;  /* 0x00000025020d7836 */ /* 0x020fe20000000000 */
[----:B------:R-:W-:Y:S01]  /*5f00*/  ISETP.LT.AND P5, PT, R4, UR19, !P0 ;  /* 0x0000001304007c0c */ /* 0x000fe2000c7a1270 */
[----:B------:R-:W-:Y:S01]  /*5f10*/  VIADD R4, R2, 0x11 ;  /* 0x0000001102047836 */ /* 0x000fe20000000000 */
[----:B0-----:R-:W-:Y:S01]  /*5f20*/  PRMT R7, R17, 0x9910, RZ ;  /* 0x0000991011077816 */ /* 0x001fe200000000ff */
[----:B------:R0:W-:Y:S01]  /*5f30*/  @P3 STG.E.U8 desc[UR20][R156.64], R5 ;  /* 0x000000059c003986 */ /* 0x0001e2000c101114 */
[----:B------:R-:W-:-:S02]  /*5f40*/  F2FP.SATFINITE.E5M2.F32.PACK_AB_MERGE_C R27, R27, R26, RZ ;  /* 0x0000001a1b1b723e */ /* 0x000fc400048060ff */
[----:B------:R-:W-:Y:S01]  /*5f50*/  ISETP.LT.AND P3, PT, R4, UR19, !P0 ;  /* 0x0000001304007c0c */ /* 0x000fe2000c761270 */
[----:B------:R-:W-:Y:S01]  /*5f60*/  VIADD R4, R2, 0x12 ;  /* 0x0000001202047836 */ /* 0x000fe20000000000 */
[----:B------:R-:W-:Y:S01]  /*5f70*/  @P6 STG.E.U8 desc[UR20][R154.64], R17 ;  /* 0x000000119a006986 */ /* 0x000fe2000c101114 */
[----:B------:R-:W-:Y:S02]  /*5f80*/  SHF.R.S32.HI R7, RZ, 0x8, R7 ;  /* 0x00000008ff077819 */ /* 0x000fe40000011407 */
[----:B------:R-:W-:Y:S02]  /*5f90*/  F2FP.SATFINITE.E5M2.F32.PACK_AB_MERGE_C R29, R29, R28, RZ ;  /* 0x0000001c1d1d723e */ /* 0x000fe400048060ff */
[----:B------:R-:W-:Y:S01]  /*5fa0*/  ISETP.LT.AND P6, PT, R4, UR4, !P0 ;  /* 0x0000000404007c0c */ /* 0x000fe2000c7c1270 */
[----:B------:R-:W3:Y:S01]  /*5fb0*/  LDCU UR4, c[0x0][0x39c] ;  /* 0x00007380ff0477ac */ /* 0x000ee20008000800 */
[----:B------:R-:W-:Y:S01]  /*5fc0*/  VIADD R4, R2, 0x13 ;  /* 0x0000001302047836 */ /* 0x000fe20000000000 */
[----:B------:R5:W-:Y:S01]  /*5fd0*/  @P2 STG.E.U8 desc[UR20][R150.64], R7 ;  /* 0x0000000796002986 */ /* 0x000be2000c101114 */
[----:B0-----:R-:W-:-:S02]  /*5fe0*/  PRMT R5, R19, 0x9910, RZ ;  /* 0x0000991013057816 */ /* 0x001fc400000000ff */
[----:B------:R-:W-:Y:S01]  /*5ff0*/  F2FP.SATFINITE.E5M2.F32.PACK_AB_MERGE_C R31, R31, R30, RZ ;  /* 0x0000001e1f1f723e */ /* 0x000fe200048060ff */
[----:B------:R-:W-:Y:S01]  /*6000*/  @P4 STG.E.U8 desc[UR20][R164.64], R19 ;  /* 0x00000013a4004986 */ /* 0x000fe2000c101114 */
[----:B-1----:R-:W-:Y:S01]  /*6010*/  ISETP.LT.AND P2, PT, R4, UR6, !P0 ;  /* 0x0000000604007c0c */ /* 0x002fe2000c741270 */
[----:B------:R-:W0:Y:S01]  /*6020*/  LDCU UR6, c[0x0][0x39c] ;  /* 0x00007380ff0677ac */ /* 0x000e220008000800 */
[----:B------:R-:W-:Y:S01]  /*6030*/  VIADD R4, R2, 0x14 ;  /* 0x0000001402047836 */ /* 0x000fe20000000000 */
[----:B------:R-:W-:Y:S02]  /*6040*/  SHF.R.S32.HI R5, RZ, 0x8, R5 ;  /* 0x00000008ff057819 */ /* 0x000fe40000011405 */
[----:B------:R-:W-:Y:S02]  /*6050*/  F2FP.SATFINITE.E5M2.F32.PACK_AB_MERGE_C R33, R33, R32, RZ ;  /* 0x000000202121723e */ /* 0x000fe400048060ff */
[----:B--2---:R-:W-:Y:S01]  /*6060*/  ISETP.LT.AND P4, PT, R4, UR7, !P0 ;  /* 0x0000000704007c0c */ /* 0x004fe2000c781270 */
[----:B------:R-:W1:Y:S01]  /*6070*/  LDCU UR7, c[0x0][0x39c] ;  /* 0x00007380ff0777ac */ /* 0x000e620008000800 */
[----:B------:R-:W-:Y:S01]  /*6080*/  VIADD R4, R2, 0x15 ;  /* 0x0000001502047836 */ /* 0x000fe20000000000 */
[----:B------:R2:W-:Y:S01]  /*6090*/  @P1 STG.E.U8 desc[UR20][R160.64], R5 ;  /* 0x00000005a0001986 */ /* 0x0005e2000c101114 */
[----:B-----5:R-:W-:-:S02]  /*60a0*/  PRMT R7, R21, 0x9910, RZ ;  /* 0x0000991015077816 */ /* 0x020fc400000000ff */
[----:B------:R-:W-:Y:S01]  /*60b0*/  F2FP.SATFINITE.E5M2.F32.PACK_AB_MERGE_C R35, R35, R34, RZ ;  /* 0x000000222323723e */ /* 0x000fe200048060ff */
[----:B------:R-:W-:Y:S01]  /*60c0*/  @P5 STG.E.U8 desc[UR20][R158.64], R21 ;  /* 0x000000159e005986 */ /* 0x000fe2000c101114 */
[----:B---3--:R-:W-:Y:S01]  /*60d0*/  ISETP.LT.AND P1, PT, R4, UR4, !P0 ;  /* 0x0000000404007c0c */ /* 0x008fe2000c721270 */
[----:B------:R-:W3:Y:S01]  /*60e0*/  LDCU UR4, c[0x0][0x39c] ;  /* 0x00007380ff0477ac */ /* 0x000ee20008000800 */
[----:B------:R-:W-:Y:S01]  /*60f0*/  VIADD R4, R2, 0x16 ;  /* 0x0000001602047836 */ /* 0x000fe20000000000 */
[----:B------:R-:W-:Y:S02]  /*6100*/  SHF.R.S32.HI R7, RZ, 0x8, R7 ;  /* 0x00000008ff077819 */ /* 0x000fe40000011407 */
[----:B------:R-:W-:Y:S02]  /*6110*/  PRMT R11, R35, 0x9910, RZ ;  /* 0x00009910230b7816 */ /* 0x000fe400000000ff */
[----:B0-----:R-:W-:Y:S01]  /*6120*/  ISETP.LT.AND P5, PT, R4, UR6, !P0 ;  /* 0x0000000604007c0c */ /* 0x001fe2000c7a1270 */
[----:B------:R-:W0:Y:S01]  /*6130*/  LDCU UR6, c[0x0][0x39c] ;  /* 0x00007380ff0677ac */ /* 0x000e220008000800 */
[----:B------:R-:W-:Y:S01]  /*6140*/  VIADD R4, R2, 0x17 ;  /* 0x0000001702047836 */ /* 0x000fe20000000000 */
[----:B------:R5:W-:Y:S01]  /*6150*/  @P3 STG.E.U8 desc[UR20][R168.64], R7 ;  /* 0x00000007a8003986 */ /* 0x000be2000c101114 */
[----:B--2---:R-:W-:-:S02]  /*6160*/  PRMT R5, R23, 0x9910, RZ ;  /* 0x0000991017057816 */ /* 0x004fc400000000ff */
[----:B------:R-:W-:Y:S01]  /*6170*/  SHF.R.S32.HI R11, RZ, 0x8, R11 ;  /* 0x00000008ff0b7819 */ /* 0x000fe2000001140b */
[----:B------:R-:W-:Y:S01]  /*6180*/  @P6 STG.E.U8 desc[UR20][R166.64], R23 ;  /* 0x00000017a6006986 */ /* 0x000fe2000c101114 */
[----:B-1----:R-:W-:Y:S01]  /*6190*/  ISETP.LT.AND P3, PT, R4, UR7, !P0 ;  /* 0x0000000704007c0c */ /* 0x002fe2000c761270 */
[----:B------:R-:W1:Y:S01]  /*61a0*/  LDCU UR7, c[0x0][0x39c] ;  /* 0x00007380ff0777ac */ /* 0x000e620008000800 */
[----:B------:R-:W-:Y:S01]  /*61b0*/  VIADD R4, R2, 0x18 ;  /* 0x0000001802047836 */ /* 0x000fe20000000000 */
[----:B------:R-:W-:Y:S02]  /*61c0*/  SHF.R.S32.HI R5, RZ, 0x8, R5 ;  /* 0x00000008ff057819 */ /* 0x000fe40000011405 */
[----:B------:R-:W-:Y:S02]  /*61d0*/  F2FP.SATFINITE.E5M2.F32.PACK_AB_MERGE_C R37, R37, R36, RZ ;  /* 0x000000242525723e */ /* 0x000fe400048060ff */
[----:B---3--:R-:W-:Y:S01]  /*61e0*/  ISETP.LT.AND P6, PT, R4, UR4, !P0 ;  /* 0x0000000404007c0c */ /* 0x008fe2000c7c1270 */
[----:B------:R-:W2:Y:S01]  /*61f0*/  LDCU UR4, c[0x0][0x39c] ;  /* 0x00007380ff0477ac */ /* 0x000ea20008000800 */
[----:B------:R-:W-:Y:S01]  /*6200*/  VIADD R4, R2, 0x19 ;  /* 0x0000001902047836 */ /* 0x000fe20000000000 */
[----:B------:R3:W-:Y:S01]  /*6210*/  @P2 STG.E.U8 desc[UR20][R162.64], R5 ;  /* 0x00000005a2002986 */ /* 0x0007e2000c101114 */
[----:B-----5:R-:W-:-:S02]  /*6220*/  PRMT R7, R25, 0x9910, RZ ;  /* 0x0000991019077816 */ /* 0x020fc400000000ff */
[----:B------:R-:W-:Y:S01]  /*6230*/  PRMT R12, R37, 0x9910, RZ ;  /* 0x00009910250c7816 */ /* 0x000fe200000000ff */
[----:B------:R-:W-:Y:S01]  /*6240*/  @P4 STG.E.U8 desc[UR20][R176.64], R25 ;  /* 0x00000019b0004986 */ /* 0x000fe2000c101114 */
[----:B0-----:R-:W-:Y:S01]  /*6250*/  ISETP.LT.AND P2, PT, R4, UR6, !P0 ;  /* 0x0000000604007c0c */ /* 0x001fe2000c741270 */
[----:B------:R-:W0:Y:S01]  /*6260*/  LDCU UR6, c[0x0][0x39c] ;  /* 0x00007380ff0677ac */ /* 0x000e220008000800 */
[----:B------:R-:W-:Y:S01]  /*6270*/  VIADD R4, R2, 0x1a ;  /* 0x0000001a02047836 */ /* 0x000fe20000000000 */
[----:B------:R-:W-:Y:S02]  /*6280*/  SHF.R.S32.HI R7, RZ, 0x8, R7 ;  /* 0x00000008ff077819 */ /* 0x000fe40000011407 */
[----:B------:R-:W-:Y:S02]  /*6290*/  F2FP.SATFINITE.E5M2.F32.PACK_AB_MERGE_C R39, R39, R38, RZ ;  /* 0x000000262727723e */ /* 0x000fe400048060ff */
[----:B-1----:R-:W-:Y:S01]  /*62a0*/  ISETP.LT.AND P4, PT, R4, UR7, !P0 ;  /* 0x0000000704007c0c */ /* 0x002fe2000c781270 */
[----:B------:R-:W1:Y:S01]  /*62b0*/  LDCU UR7, c[0x0][0x39c] ;  /* 0x00007380ff0777ac */ /* 0x000e620008000800 */
[----:B------:R-:W-:Y:S01]  /*62c0*/  VIADD R4, R2, 0x1b ;  /* 0x0000001b02047836 */ /* 0x000fe20000000000 */
[----:B------:R5:W-:Y:S01]  /*62d0*/  @P1 STG.E.U8 desc[UR20][R172.64], R7 ;  /* 0x00000007ac001986 */ /* 0x000be2000c101114 */
[----:B---3--:R-:W-:-:S02]  /*62e0*/  PRMT R5, R27, 0x9910, RZ ;  /* 0x000099101b057816 */ /* 0x008fc400000000ff */
[----:B------:R-:W-:Y:S01]  /*62f0*/  F2FP.SATFINITE.E5M2.F32.PACK_AB_MERGE_C R41, R41, R40, RZ ;  /* 0x000000282929723e */ /* 0x000fe200048060ff */
[----:B------:R-:W-:Y:S01]  /*6300*/  @P5 STG.E.U8 desc[UR20][R170.64], R27 ;  /* 0x0000001baa005986 */ /* 0x000fe2000c101114 */
[----:B--2---:R-:W-:Y:S01]  /*6310*/  ISETP.LT.AND P1, PT, R4, UR4, !P0 ;  /* 0x0000000404007c0c */ /* 0x004fe2000c721270 */
[----:B------:R-:W2:Y:S01]  /*6320*/  LDCU UR4, c[0x0][0x39c] ;  /* 0x00007380ff0477ac */ /* 0x000ea20008000800 */
[----:B------:R-:W-:Y:S01]  /*6330*/  VIADD R4, R2, 0x1c ;  /* 0x0000001c02047836 */ /* 0x000fe20000000000 */
[----:B------:R-:W-:Y:S02]  /*6340*/  SHF.R.S32.HI R5, RZ, 0x8, R5 ;  /* 0x00000008ff057819 */ /* 0x000fe40000011405 */
[----:B------:R-:W-:Y:S02]  /*6350*/  F2FP.SATFINITE.E5M2.F32.PACK_AB_MERGE_C R43, R43, R42, RZ ;  /* 0x0000002a2b2b723e */ /* 0x000fe400048060ff */
[----:B0-----:R-:W-:Y:S01]  /*6360*/  ISETP.LT.AND P5, PT, R4, UR6, !P0 ;  /* 0x0000000604007c0c */ /* 0x001fe2000c7a1270 */
[----:B------:R-:W0:Y:S01]  /*6370*/  LDCU UR6, c[0x0][0x39c] ;  /* 0x00007380ff0677ac */ /* 0x000e220008000800 */
[----:B------:R-:W-:Y:S01]  /*6380*/  VIADD R4, R2, 0x1d ;  /* 0x0000001d02047836 */ /* 0x000fe20000000000 */
[----:B------:R3:W-:Y:S01]  /*6390*/  @P3 STG.E.U8 desc[UR20][R180.64], R5 ;  /* 0x00000005b4003986 */ /* 0x0007e2000c101114 */
[----:B-----5:R-:W-:-:S02]  /*63a0*/  PRMT R7, R29, 0x9910, RZ ;  /* 0x000099101d077816 */ /* 0x020fc400000000ff */
[----:B------:R-:W-:Y:S01]  /*63b0*/  F2FP.SATFINITE.E5M2.F32.PACK_AB_MERGE_C R45, R45, R44, RZ ;  /* 0x0000002c2d2d723e */ /* 0x000fe200048060ff */
[----:B------:R-:W-:Y:S01]  /*63c0*/  @P6 STG.E.U8 desc[UR20][R178.64], R29 ;  /* 0x0000001db2006986 */ /* 0x000fe2000c101114 */
[----:B-1----:R-:W-:Y:S01]  /*63d0*/  ISETP.LT.AND P3, PT, R4, UR7, !P0 ;  /* 0x0000000704007c0c */ /* 0x002fe2000c761270 */
[----:B------:R-:W1:Y:S01]  /*63e0*/  LDCU UR7, c[0x0][0x39c] ;  /* 0x00007380ff0777ac */ /* 0x000e620008000800 */
[----:B------:R-:W-:Y:S01]  /*63f0*/  VIADD R4, R2, 0x1e ;  /* 0x0000001e02047836 */ /* 0x000fe20000000000 */
[----:B------:R-:W-:Y:S02]  /*6400*/  SHF.R.S32.HI R7, RZ, 0x8, R7 ;  /* 0x00000008ff077819 */ /* 0x000fe40000011407 */
[----:B------:R-:W-:Y:S02]  /*6410*/  F2FP.SATFINITE.E5M2.F32.PACK_AB_MERGE_C R47, R47, R46, RZ ;  /* 0x0000002e2f2f723e */ /* 0x000fe400048060ff */
[----:B--2---:R-:W-:Y:S01]  /*6420*/  ISETP.LT.AND P6, PT, R4, UR4, !P0 ;  /* 0x0000000404007c0c */ /* 0x004fe2000c7c1270 */
[----:B------:R-:W2:Y:S01]  /*6430*/  LDCU UR4, c[0x0][0x39c] ;  /* 0x00007380ff0477ac */ /* 0x000ea20008000800 */
[----:B------:R-:W-:Y:S01]  /*6440*/  VIADD R4, R2, 0x1f ;  /* 0x0000001f02047836 */ /* 0x000fe20000000000 */
[----:B------:R5:W-:Y:S01]  /*6450*/  @P2 STG.E.U8 desc[UR20][R174.64], R7 ;  /* 0x00000007ae002986 */ /* 0x000be2000c101114 */
[----:B---3--:R-:W-:-:S02]  /*6460*/  PRMT R5, R31, 0x9910, RZ ;  /* 0x000099101f057816 */ /* 0x008fc400000000ff */
[----:B------:R-:W-:Y:S01]  /*6470*/  F2FP.SATFINITE.E5M2.F32.PACK_AB_MERGE_C R49, R49, R48, RZ ;  /* 0x000000303131723e */ /* 0x000fe200048060ff */
[----:B------:R-:W-:Y:S01]  /*6480*/  @P4 STG.E.U8 desc[UR20][R184.64], R31 ;  /* 0x0000001fb8004986 */ /* 0x000fe2000c101114 */
[----:B0-----:R-:W-:Y:S01]  /*6490*/  ISETP.LT.AND P2, PT, R4, UR6, !P0 ;  /* 0x0000000604007c0c */ /* 0x001fe2000c741270 */
[----:B------:R-:W-:Y:S01]  /*64a0*/  VIADD R4, R2, 0x20 ;  /* 0x0000002002047836 */ /* 0x000fe20000000000 */
[----:B------:R-:W0:Y:S01]  /*64b0*/  LDCU UR6, c[0x0][0x39c] ;  /* 0x00007380ff0677ac */ /* 0x000e220008000800 */
[----:B------:R-:W-:Y:S02]  /*64c0*/  SHF.R.S32.HI R5, RZ, 0x8, R5 ;  /* 0x00000008ff057819 */ /* 0x000fe40000011405 */
[----:B------:R-:W-:Y:S02]  /*64d0*/  F2FP.SATFINITE.E5M2.F32.PACK_AB_MERGE_C R51, R51, R50, RZ ;  /* 0x000000323333723e */ /* 0x000fe400048060ff */
[----:B-1----:R-:W-:Y:S01]  /*64e0*/  ISETP.LT.AND P4, PT, R4, UR7, !P0 ;  /* 0x0000000704007c0c */ /* 0x002fe2000c781270 */
[----:B------:R-:W1:Y:S01]  /*64f0*/  LDCU UR7, c[0x0][0x39c] ;  /* 0x00007380ff0777ac */ /* 0x000e620008000800 */
[----:B------:R-:W-:Y:S01]  /*6500*/  VIADD R4, R2, 0x21 ;  /* 0x0000002102047836 */ /* 0x000fe20000000000 */
[----:B------:R3:W-:Y:S01]  /*6510*/  @P1 STG.E.U8 desc[UR20][R182.64], R5 ;  /* 0x00000005b6001986 */ /* 0x0007e2000c101114 */
[----:B-----5:R-:W-:-:S02]  /*6520*/  PRMT R7, R33, 0x9910, RZ ;  /* 0x0000991021077816 */ /* 0x020fc400000000ff */
[----:B------:R-:W-:Y:S01]  /*6530*/  F2FP.SATFINITE.E5M2.F32.PACK_AB_MERGE_C R53, R53, R52, RZ ;  /* 0x000000343535723e */ /* 0x000fe200048060ff */
[----:B------:R-:W-:Y:S01]  /*6540*/  @P5 STG.E.U8 desc[UR20][R190.64], R33 ;  /* 0x00000021be005986 */ /* 0x000fe2000c101114 */
[----:B--2---:R-:W-:Y:S01]  /*6550*/  ISETP.LT.AND P1, PT, R4, UR4, !P0 ;  /* 0x0000000404007c0c */ /* 0x004fe2000c721270 */
[----:B------:R-:W2:Y:S01]  /*6560*/  LDCU UR4, c[0x0][0x39c] ;  /* 0x00007380ff0477ac */ /* 0x000ea20008000800 */
[C---:B------:R-:W-:Y:S01]  /*6570*/  VIADD R4, R2.reuse, 0x22 ;  /* 0x0000002202047836 */ /* 0x040fe20000000000 */
[----:B------:R-:W-:Y:S02]  /*6580*/  SHF.R.S32.HI R7, RZ, 0x8, R7 ;  /* 0x00000008ff077819 */ /* 0x000fe40000011407 */
[----:B------:R-:W-:Y:S01]  /*6590*/  F2FP.SATFINITE.E5M2.F32.PACK_AB_MERGE_C R55, R55, R54, RZ ;  /* 0x000000363737723e */ /* 0x000fe200048060ff */
[----:B---3--:R-:W-:Y:S01]  /*65a0*/  VIADD R5, R2, 0x23 ;  /* 0x0000002302057836 */ /* 0x008fe20000000000 */
[----:B0-----:R-:W-:Y:S01]  /*65b0*/  ISETP.LT.AND P5, PT, R4, UR6, !P0 ;  /* 0x0000000604007c0c */ /* 0x001fe2000c7a1270 */
[----:B------:R0:W-:Y:S01]  /*65c0*/  @P3 STG.E.U8 desc[UR20][R188.64], R7 ;  /* 0x00000007bc003986 */ /* 0x0001e2000c101114 */
[C---:B------:R-:W-:Y:S01]  /*65d0*/  IADD3 R4, P3, PT, R192.reuse, R0, RZ ;  /* 0x00000000c0047210 */ /* 0x040fe20007f7e0ff */
[----:B------:R-:W3:Y:S01]  /*65e0*/  LDCU UR6, c[0x0][0x39c] ;  /* 0x00007380ff0677ac */ /* 0x000ee20008000800 */
[----:B------:R-:W-:Y:S01]  /*65f0*/  F2FP.SATFINITE.E5M2.F32.PACK_AB_MERGE_C R57, R57, R56, RZ ;  /* 0x000000383939723e */ /* 0x000fe200048060ff */
[----:B------:R-:W-:Y:S01]  /*6600*/  @P6 STG.E.U8 desc[UR20][R186.64], R35 ;  /* 0x00000023ba006986 */ /* 0x000fe2000c101114 */
[----:B-1----:R-:W-:Y:S01]  /*6610*/  ISETP.LT.AND P6, PT, R5, UR7, !P0 ;  /* 0x0000000705007c0c */ /* 0x002fe2000c7c1270 */
[----:B------:R-:W1:Y:S01]  /*6620*/  LDCU UR7, c[0x0][0x39c] ;  /* 0x00007380ff0777ac */ /* 0x000e620008000800 */
[C---:B------:R-:W-:Y:S01]  /*6630*/  LEA.HI.X.SX32 R5, R192.reuse, R3, 0x1, P3 ;  /* 0x00000003c0057211 */ /* 0x040fe200018f0eff */
[----:B------:R-:W-:Y:S01]  /*6640*/  VIADD R192, R192, UR5 ;  /* 0x00000005c0c07c36 */ /* 0x000fe20008000000 */
[----:B------:R-:W-:-:S02]  /*6650*/  F2FP.SATFINITE.E5M2.F32.PACK_AB_MERGE_C R59, R59, R58, RZ ;  /* 0x0000003a3b3b723e */ /* 0x000fc400048060ff */
[----:B--2---:R-:W-:Y:S01]  /*6660*/  ISETP.LT.AND P3, PT, R6, UR4, !P0 ;  /* 0x0000000406007c0c */ /* 0x004fe2000c761270 */
[----:B------:R2:W-:Y:S01]  /*6670*/  @P2 STG.E.U8 desc[UR20][R4.64], R11 ;  /* 0x0000000b04002986 */ /* 0x0005e2000c101114 */
[----:B------:R-:W5:Y:S01]  /*6680*/  LDCU UR4, c[0x0][0x39c] ;  /* 0x00007380ff0477ac */ /* 0x000f620008000800 */
[C---:B------:R-:W-:Y:S01]  /*6690*/  IADD3 R6, P2, PT, R192.reuse, R0, RZ ;  /* 0x00000000c0067210 */ /* 0x040fe20007f5e0ff */
[C---:B------:R-:W-:Y:S01]  /*66a0*/  VIADD R10, R192.reuse, UR5 ;  /* 0x00000005c00a7c36 */ /* 0x040fe20008000000 */
[----:B------:R-:W-:Y:S02]  /*66b0*/  F2FP.SATFINITE.E5M2.F32.PACK_AB_MERGE_C R61, R61, R60, RZ ;  /* 0x0000003c3d3d723e */ /* 0x000fe400048060ff */
[-C--:B0-----:R-:W-:Y:S02]  /*66c0*/  LEA.HI.X.SX32 R7, R192, R3.reuse, 0x1, P2 ;  /* 0x00000003c0077211 */ /* 0x081fe400010f0eff */
[C---:B------:R-:W-:Y:S02]  /*66d0*/  IADD3 R8, P2, PT, R10.reuse, R0, RZ ;  /* 0x000000000a087210 */ /* 0x040fe40007f5e0ff */
[----:B------:R-:W-:Y:S01]  /*66e0*/  F2FP.SATFINITE.E5M2.F32.PACK_AB_MERGE_C R63, R63, R62, RZ ;  /* 0x0000003e3f3f723e */ /* 0x000fe200048060ff */
[----:B------:R0:W-:Y:S01]  /*66f0*/  @P4 STG.E.U8 desc[UR20][R6.64], R37 ;  /* 0x0000002506004986 */ /* 0x0001e2000c101114 */
[C---:B------:R-:W-:Y:S01]  /*6700*/  LEA.HI.X.SX32 R9, R10.reuse, R3, 0x1, P2 ;  /* 0x000000030a097211 */ /* 0x040fe200010f0eff */
[----:B------:R-:W-:Y:S01]  /*6710*/  VIADD R10, R10, UR5 ;  /* 0x000000050a0a7c36 */ /* 0x000fe20008000000 */
[----:B--2---:R-:W-:Y:S01]  /*6720*/  SHF.R.S32.HI R11, RZ, 0x8, R12 ;  /* 0x00000008ff0b7819 */ /* 0x004fe2000001140c */
[C---:B------:R-:W-:Y:S01]  /*6730*/  VIADD R5, R2.reuse, 0x26 ;  /* 0x0000002602057836 */ /* 0x040fe20000000000 */
[----:B------:R-:W-:Y:S01]  /*6740*/  F2FP.SATFINITE.E5M2.F32.PACK_AB_MERGE_C R65, R65, R64, RZ ;  /* 0x000000404141723e */ /* 0x000fe200048060ff */
[----:B------:R-:W-:Y:S01]  /*6750*/  VIADD R12, R2, 0x27 ;  /* 0x00000027020c7836 */ /* 0x000fe20000000000 */
[----:B------:R-:W-:Y:S01]  /*6760*/  F2FP.SATFINITE.E5M2.F32.PACK_AB_MERGE_C R67, R67, R66, RZ ;  /* 0x000000424343723e */ /* 0x000fe200048060ff */
[----:B------:R2:W-:Y:S01]  /*6770*/  @P1 STG.E.U8 desc[UR20][R8.64], R11 ;  /* 0x0000000b08001986 */ /* 0x0005e2000c101114 */
[----:B------:R-:W-:-:S02]  /*6780*/  IADD3 R4, P1, PT, R10, R0, RZ ;  /* 0x000000000a047210 */ /* 0x000fc40007f3e0ff */
[----:B-----5:R-:W-:Y:S01]  /*6790*/  ISETP.LT.AND P2, PT, R13, UR4, !P0 ;  /* 0x000000040d007c0c */ /* 0x020fe2000c741270 */
[----:B------:R-:W5:Y:S01]  /*67a0*/  LDCU UR4, c[0x0][0x39c] ;  /* 0x00007380ff0477ac */ /* 0x000f620008000800 */
[----:B---3--:R-:W-:Y:S02]  /*67b0*/  ISETP.LT.AND P4, PT, R5, UR6, !P0 ;  /* 0x0000000605007c0c */ /* 0x008fe4000c781270 */
[CC--:B------:R-:W-:Y:S01]  /*67c0*/  LEA.HI.X.SX32 R5, R10.reuse, R3.reuse, 0x1, P1 ;  /* 0x000000030a057211 */ /* 0x0c0fe200008f0eff */
[----:B------:R-:W-:Y:S01]  /*67d0*/  VIADD R10, R10, UR5 ;  /* 0x000000050a0a7c36 */ /* 0x000fe20008000000 */
[----:B------:R-:W-:Y:S01]  /*67e0*/  PRMT R13, R39, 0x9910, RZ ;  /* 0x00009910270d7816 */ /* 0x000fe200000000ff */
[----:B------:R-:W3:Y:S01]  /*67f0*/  LDCU UR6, c[0x0][0x39c] ;  /* 0x00007380ff0677ac */ /* 0x000ee20008000800 */
[----:B-1----:R-:W-:Y:S01]  /*6800*/  ISETP.LT.AND P1, PT, R12, UR7, !P0 ;  /* 0x000000070c007c0c */ /* 0x002fe2000c721270 */
[----:B------:R1:W-:Y:S01]  /*6810*/  @P5 STG.E.U8 desc[UR20][R4.64], R39 ;  /* 0x0000002704005986 */ /* 0x0003e2000c101114 */
[CC--:B0-----:R-:W-:Y:S01]  /*6820*/  IADD3 R6, P5, PT, R10.reuse, R0.reuse, RZ ;  /* 0x000000000a067210 */ /* 0x0c1fe20007fbe0ff */
[C---:B--2---:R-:W-:Y:S01]  /*6830*/  VIADD R11, R10.reuse, UR5 ;  /* 0x000000050a0b7c36 */ /* 0x044fe20008000000 */
[----:B------:R-:W-:Y:S01]  /*6840*/  SHF.R.S32.HI R13, RZ, 0x8, R13 ;  /* 0x00000008ff0d7819 */ /* 0x000fe2000001140d */
[----:B------:R-:W0:Y:S01]  /*6850*/  LDCU UR7, c[0x0][0x39c] ;  /* 0x00007380ff0777ac */ /* 0x000e220008000800 */
[-C--:B------:R-:W-:Y:S01]  /*6860*/  LEA.HI.X.SX32 R7, R10, R3.reuse, 0x1, P5 ;  /* 0x000000030a077211 */ /* 0x080fe200028f0eff */
[C---:B------:R-:W-:Y:S01]  /*6870*/  VIADD R10, R2.reuse, 0x28 ;  /* 0x00000028020a7836 */ /* 0x040fe20000000000 */
[----:B------:R-:W-:Y:S01]  /*6880*/  IADD3 R8, P5, PT, R11, R0, RZ ;  /* 0x000000000b087210 */ /* 0x000fe20007fbe0ff */
[----:B------:R-:W-:Y:S01]  /*6890*/  VIADD R12, R2, 0x29 ;  /* 0x00000029020c7836 */ /* 0x000fe20000000000 */
[----:B------:R-:W-:Y:S01]  /*68a0*/  F2FP.SATFINITE.E5M2.F32.PACK_AB_MERGE_C R69, R69, R68, RZ ;  /* 0x000000444545723e */ /* 0x000fe200048060ff */
[----:B------:R2:W-:Y:S01]  /*68b0*/  @P6 STG.E.U8 desc[UR20][R6.64], R13 ;  /* 0x0000000d06006986 */ /* 0x0005e2000c101114 */
[C---:B------:R-:W-:Y:S01]  /*68c0*/  LEA.HI.X.SX32 R9, R11.reuse, R3, 0x1, P5 ;  /* 0x000000030b097211 */ /* 0x040fe200028f0eff */
[----:B------:R-:W-:Y:S01]  /*68d0*/  VIADD R11, R11, UR5 ;  /* 0x000000050b0b7c36 */ /* 0x000fe20008000000 */
[----:B-----5:R-:W-:Y:S01]  /*68e0*/  ISETP.LT.AND P5, PT, R10, UR4, !P0 ;  /* 0x000000040a007c0c */ /* 0x020fe2000c7a1270 */
[----:B------:R-:W5:Y:S01]  /*68f0*/  LDCU UR4, c[0x0][0x39c] ;  /* 0x00007380ff0477ac */ /* 0x000f620008000800 */
[----:B------:R-:W-:Y:S01]  /*6900*/  PRMT R10, R41, 0x9910, RZ ;  /* 0x00009910290a7816 */ /* 0x000fe200000000ff */
[----:B------:R0:W-:Y:S01]  /*6910*/  @P3 STG.E.U8 desc[UR20][R8.64], R41 ;  /* 0x0000002908003986 */ /* 0x0001e2000c101114 */
[----:B-1----:R-:W-:-:S02]  /*6920*/  IADD3 R4, P3, PT, R11, R0, RZ ;  /* 0x000000000b047210 */ /* 0x002fc40007f7e0ff */
[----:B------:R-:W-:Y:S02]  /*6930*/  F2FP.SATFINITE.E5M2.F32.PACK_AB_MERGE_C R71, R71, R70, RZ ;  /* 0x000000464747723e */ /* 0x000fe400048060ff */
[CC--:B------:R-:W-:Y:S01]  /*6940*/  LEA.HI.X.SX32 R5, R11.reuse, R3.reuse, 0x1, P3 ;  /* 0x000000030b057211 */ /* 0x0c0fe200018f0eff */
[----:B------:R-:W-:Y:S01]  /*6950*/  VIADD R11, R11, UR5 ;  /* 0x000000050b0b7c36 */ /* 0x000fe20008000000 */
[----:B--2---:R-:W-:Y:S02]  /*6960*/  SHF.R.S32.HI R13, RZ, 0x8, R10 ;  /* 0x00000008ff0d7819 */ /* 0x004fe4000001140a */
[----:B---3--:R-:W-:Y:S01]  /*6970*/  ISETP.LT.AND P3, PT, R12, UR6, !P0 ;  /* 0x000000060c007c0c */ /* 0x008fe2000c761270 */
[----:B------:R-:W1:Y:S01]  /*6980*/  LDCU UR6, c[0x0][0x39c] ;  /* 0x00007380ff0677ac */ /* 0x000e620008000800 */
[C---:B------:R-:W-:Y:S01]  /*6990*/  VIADD R10, R11.reuse, UR5 ;  /* 0x000000050b0a7c36 */ /* 0x040fe20008000000 */
[----:B------:R2:W-:Y:S01]  /*69a0*/  @P2 STG.E.U8 desc[UR20][R4.64], R13 ;  /* 0x0000000d04002986 */ /* 0x0005e2000c101114 */
[----:B------:R-:W-:Y:S01]  /*69b0*/  IADD3 R6, P2, PT, R11, R0, RZ ;  /* 0x000000000b067210 */ /* 0x000fe20007f5e0ff */
[C---:B0-----:R-:W-:Y:S01]  /*69c0*/  VIADD R8, R2.reuse, 0x2a ;  /* 0x0000002a02087836 */ /* 0x041fe20000000000 */
[----:B------:R-:W-:Y:S01]  /*69d0*/  PRMT R12, R43, 0x9910, RZ ;  /* 0x000099102b0c7816 */ /* 0x000fe200000000ff */
[----:B------:R-:W-:Y:S01]  /*69e0*/  VIADD R9, R2, 0x2b ;  /* 0x0000002b02097836 */ /* 0x000fe20000000000 */
[----:B------:R-:W-:-:S02]  /*69f0*/  LEA.HI.X.SX32 R7, R11, R3, 0x1, P2 ;  /* 0x000000030b077211 */ /* 0x000fc400010f0eff */
[----:B-----5:R-:W-:Y:S01]  /*6a00*/  ISETP.LT.AND P2, PT, R8, UR4, !P0 ;  /* 0x0000000408007c0c */ /* 0x020fe2000c741270 */
[----:B------:R-:W-:Y:S01]  /*6a10*/  IMAD.MOV.U32 R11, RZ, RZ, R12 ;  /* 0x000000ffff0b7224 */ /* 0x000fe200078e000c */
[C---:B------:R-:W-:Y:S01]  /*6a20*/  IADD3 R8, P6, PT, R10.reuse, R0, RZ ;  /* 0x000000000a087210 */ /* 0x040fe20007fde0ff */
[----:B------:R0:W-:Y:S01]  /*6a30*/  @P4 STG.E.U8 desc[UR20][R6.64], R43 ;  /* 0x0000002b06004986 */ /* 0x0001e2000c101114 */
[----:B------:R-:W-:Y:S01]  /*6a40*/  ISETP.LT.AND P4, PT, R9, UR7, !P0 ;  /* 0x0000000709007c0c */ /* 0x000fe2000c781270 */
[----:B------:R-:W3:Y:S01]  /*6a50*/  LDCU UR4, c[0x0][0x39c] ;  /* 0x00007380ff0477ac */ /* 0x000ee20008000800 */
[C---:B------:R-:W-:Y:S01]  /*6a60*/  LEA.HI.X.SX32 R9, R10.reuse, R3, 0x1, P6 ;  /* 0x000000030a097211 */ /* 0x040fe200030f0eff */
[----:B------:R-:W-:Y:S01]  /*6a70*/  VIADD R10, R10, UR5 ;  /* 0x000000050a0a7c36 */ /* 0x000fe20008000000 */
[----:B------:R-:W-:Y:S01]  /*6a80*/  SHF.R.S32.HI R11, RZ, 0x8, R11 ;  /* 0x00000008ff0b7819 */ /* 0x000fe2000001140b */
[----:B--2---:R-:W-:Y:S01]  /*6a90*/  VIADD R5, R2, 0x2c ;  /* 0x0000002c02057836 */ /* 0x004fe20000000000 */
[----:B------:R-:W2:Y:S01]  /*6aa0*/  LDCU UR7, c[0x0][0x39c] ;  /* 0x00007380ff0777ac */ /* 0x000ea20008000800 */
[----:B------:R-:W-:-:S02]  /*6ab0*/  PRMT R13, R45, 0x9910, RZ ;  /* 0x000099102d0d7816 */ /* 0x000fc400000000ff */
[-C--:B------:R-:W-:Y:S01]  /*6ac0*/  IADD3 R4, P6, PT, R10, R0.reuse, RZ ;  /* 0x000000000a047210 */ /* 0x080fe20007fde0ff */
[----:B------:R5:W-:Y:S01]  /*6ad0*/  @P1 STG.E.U8 desc[UR20][R8.64], R11 ;  /* 0x0000000b08001986 */ /* 0x000be2000c101114 */
[----:B-1----:R-:W-:Y:S01]  /*6ae0*/  ISETP.LT.AND P1, PT, R5, UR6, !P0 ;  /* 0x0000000605007c0c */ /* 0x002fe2000c721270 */
[----:B0-----:R-:W-:Y:S01]  /*6af0*/  VIADD R7, R2, 0x2d ;  /* 0x0000002d02077836 */ /* 0x001fe20000000000 */
[C---:B------:R-:W-:Y:S01]  /*6b00*/  LEA.HI.X.SX32 R5, R10.reuse, R3, 0x1, P6 ;  /* 0x000000030a057211 */ /* 0x040fe200030f0eff */
[----:B------:R-:W-:Y:S01]  /*6b10*/  VIADD R10, R10, UR5 ;  /* 0x000000050a0a7c36 */ /* 0x000fe20008000000 */
[----:B------:R-:W0:Y:S01]  /*6b20*/  LDCU UR6, c[0x0][0x39c] ;  /* 0x00007380ff0677ac */ /* 0x000e220008000800 */
[----:B------:R-:W-:Y:S02]  /*6b30*/  SHF.R.S32.HI R13, RZ, 0x8, R13 ;  /* 0x00000008ff0d7819 */ /* 0x000fe4000001140d */
[----:B------:R1:W-:Y:S01]  /*6b40*/  @P5 STG.E.U8 desc[UR20][R4.64], R45 ;  /* 0x0000002d04005986 */ /* 0x0003e2000c101114 */
[----:B------:R-:W-:-:S02]  /*6b50*/  IADD3 R6, P6, PT, R10, R0, RZ ;  /* 0x000000000a067210 */ /* 0x000fc40007fde0ff */
[----:B---3--:R-:W-:Y:S01]  /*6b60*/  ISETP.LT.AND P5, PT, R7, UR4, !P0 ;  /* 0x0000000407007c0c */ /* 0x008fe2000c7a1270 */
[C---:B-----5:R-:W-:Y:S01]  /*6b70*/  VIADD R11, R10.reuse, UR5 ;  /* 0x000000050a0b7c36 */ /* 0x060fe20008000000 */
[-C--:B------:R-:W-:Y:S01]  /*6b80*/  LEA.HI.X.SX32 R7, R10, R3.reuse, 0x1, P6 ;  /* 0x000000030a077211 */ /* 0x080fe200030f0eff */
[C---:B------:R-:W-:Y:S01]  /*6b90*/  VIADD R9, R2.reuse, 0x2e ;  /* 0x0000002e02097836 */ /* 0x040fe20000000000 */
[----:B------:R-:W3:Y:S01]  /*6ba0*/  LDCU UR4, c[0x0][0x39c] ;  /* 0x00007380ff0477ac */ /* 0x000ee20008000800 */
[----:B------:R-:W-:Y:S01]  /*6bb0*/  VIADD R10, R2, 0x2f ;  /* 0x0000002f020a7836 */ /* 0x000fe20000000000 */
[----:B------:R-:W-:Y:S01]  /*6bc0*/  IADD3 R8, P6, PT, R11, R0, RZ ;  /* 0x000000000b087210 */ /* 0x000fe20007fde0ff */
[----:B------:R5:W-:Y:S01]  /*6bd0*/  @P3 STG.E.U8 desc[UR20][R6.64], R13 ;  /* 0x0000000d06003986 */ /* 0x000be2000c101114 */
[----:B--2---:R-:W-:Y:S01]  /*6be0*/  ISETP.LT.AND P3, PT, R9, UR7, !P0 ;  /* 0x0000000709007c0c */ /* 0x004fe2000c761270 */
[----:B------:R-:W2:Y:S01]  /*6bf0*/  LDCU UR7, c[0x0][0x39c] ;  /* 0x00007380ff0777ac */ /* 0x000ea20008000800 */
[C---:B------:R-:W-:Y:S01]  /*6c00*/  LEA.HI.X.SX32 R9, R11.reuse, R3, 0x1, P6 ;  /* 0x000000030b097211 */ /* 0x040fe200030f0eff */
[----:B------:R-:W-:Y:S01]  /*6c10*/  VIADD R11, R11, UR5 ;  /* 0x000000050b0b7c36 */ /* 0x000fe20008000000 */
[----:B-1----:R-:W-:-:S02]  /*6c20*/  PRMT R5, R47, 0x9910, RZ ;  /* 0x000099102f057816 */ /* 0x002fc400000000ff */
[----:B0-----:R-:W-:Y:S01]  /*6c30*/  ISETP.LT.AND P6, PT, R10, UR6, !P0 ;  /* 0x000000060a007c0c */ /* 0x001fe2000c7c1270 */
[----:B------:R0:W-:Y:S01]  /*6c40*/  @P2 STG.E.U8 desc[UR20][R8.64], R47 ;  /* 0x0000002f08002986 */ /* 0x0001e2000c101114 */
[CC--:B------:R-:W-:Y:S01]  /*6c50*/  IADD3 R4, P2, PT, R11.reuse, R0.reuse, RZ ;  /* 0x000000000b047210 */ /* 0x0c0fe20007f5e0ff */
[C---:B------:R-:W-:Y:S01]  /*6c60*/  VIADD R10, R11.reuse, UR5 ;  /* 0x000000050b0a7c36 */ /* 0x040fe20008000000 */
[----:B------:R-:W1:Y:S01]  /*6c70*/  LDCU UR6, c[0x0][0x39c] ;  /* 0x00007380ff0677ac */ /* 0x000e620008000800 */
[----:B-----5:R-:W-:Y:S01]  /*6c80*/  IMAD.MOV.U32 R13, RZ, RZ, R5 ;  /* 0x000000ffff0d7224 */ /* 0x020fe200078e0005 */
[----:B------:R-:W-:Y:S01]  /*6c90*/  LEA.HI.X.SX32 R5, R11, R3, 0x1, P2 ;  /* 0x000000030b057211 */ /* 0x000fe200010f0eff */
[----:B------:R-:W-:Y:S01]  /*6ca0*/  VIADD R11, R2, 0x30 ;  /* 0x00000030020b7836 */ /* 0x000fe20000000000 */
[----:B------:R-:W-:Y:S02]  /*6cb0*/  IADD3 R6, P2, PT, R10, R0, RZ ;  /* 0x000000000a067210 */ /* 0x000fe40007f5e0ff */
[----:B------:R-:W-:-:S02]  /*6cc0*/  SHF.R.S32.HI R13, RZ, 0x8, R13 ;  /* 0x00000008ff0d7819 */ /* 0x000fc4000001140d */
[CC--:B------:R-:W-:Y:S01]  /*6cd0*/  LEA.HI.X.SX32 R7, R10.reuse, R3.reuse, 0x1, P2 ;  /* 0x000000030a077211 */ /* 0x0c0fe200010f0eff */
[----:B------:R-:W-:Y:S01]  /*6ce0*/  VIADD R10, R10, UR5 ;  /* 0x000000050a0a7c36 */ /* 0x000fe20008000000 */
[----:B------:R-:W-:Y:S01]  /*6cf0*/  PRMT R12, R49, 0x9910, RZ ;  /* 0x00009910310c7816 */ /* 0x000fe200000000ff */
[----:B------:R5:W-:Y:S01]  /*6d00*/  @P4 STG.E.U8 desc[UR20][R4.64], R13 ;  /* 0x0000000d04004986 */ /* 0x000be2000c101114 */
[----:B---3--:R-:W-:Y:S01]  /*6d10*/  ISETP.LT.AND P4, PT, R11, UR4, !P0 ;  /* 0x000000040b007c0c */ /* 0x008fe2000c781270 */
[----:B------:R-:W3:Y:S01]  /*6d20*/  LDCU UR4, c[0x0][0x39c] ;  /* 0x00007380ff0477ac */ /* 0x000ee20008000800 */
[C---:B------:R-:W-:Y:S01]  /*6d30*/  VIADD R11, R10.reuse, UR5 ;  /* 0x000000050a0b7c36 */ /* 0x040fe20008000000 */
[----:B------:R2:W-:Y:S01]  /*6d40*/  @P1 STG.E.U8 desc[UR20][R6.64], R49 ;  /* 0x0000003106001986 */ /* 0x0005e2000c101114 */
[----:B0-----:R-:W-:Y:S02]  /*6d50*/  IADD3 R8, P1, PT, R10, R0, RZ ;  /* 0x000000000a087210 */ /* 0x001fe40007f3e0ff */
[----:B-1----:R-:W-:Y:S01]  /*6d60*/  ISETP.LT.AND P2, PT, R14, UR6, !P0 ;  /* 0x000000060e007c0c */ /* 0x002fe2000c741270 */
[----:B------:R-:W0:Y:S01]  /*6d70*/  LDCU UR6, c[0x0][0x39c] ;  /* 0x00007380ff0677ac */ /* 0x000e220008000800 */
[-C--:B------:R-:W-:Y:S01]  /*6d80*/  LEA.HI.X.SX32 R9, R10, R3.reuse, 0x1, P1 ;  /* 0x000000030a097211 */ /* 0x080fe200008f0eff */
[C---:B------:R-:W-:Y:S01]  /*6d90*/  VIADD R14, R2.reuse, 0x43 ;  /* 0x00000043020e7836 */ /* 0x040fe20000000000 */
[----:B------:R-:W-:Y:S01]  /*6da0*/  F2FP.SATFINITE.E5M2.F32.PACK_AB_MERGE_C R73, R73, R72, RZ ;  /* 0x000000484949723e */ /* 0x000fe200048060ff */
[C---:B-----5:R-:W-:Y:S01]  /*6db0*/  VIADD R5, R2.reuse, 0x32 ;  /* 0x0000003202057836 */ /* 0x060fe20000000000 */
[----:B------:R-:W-:Y:S01]  /*6dc0*/  SHF.R.S32.HI R13, RZ, 0x8, R12 ;  /* 0x00000008ff0d7819 */ /* 0x000fe2000001140c */
[C---:B------:R-:W-:Y:S01]  /*6dd0*/  VIADD R12, R2.reuse, 0x36 ;  /* 0x00000036020c7836 */ /* 0x040fe20000000000 */
[----:B------:R-:W-:Y:S01]  /*6de0*/  IADD3 R4, P1, PT, R11, R0, RZ ;  /* 0x000000000b047210 */ /* 0x000fe20007f3e0ff */
[----:B--2---:R-:W-:Y:S01]  /*6df0*/  VIADD R6, R2, 0x33 ;  /* 0x0000003302067836 */ /* 0x004fe20000000000 */
[----:B------:R-:W-:Y:S01]  /*6e00*/  PRMT R7, R51, 0x9910, RZ ;  /* 0x0000991033077816 */ /* 0x000fe200000000ff */
[----:B------:R1:W-:Y:S01]  /*6e10*/  @P5 STG.E.U8 desc[UR20][R8.64], R13 ;  /* 0x0000000d08005986 */ /* 0x0003e2000c101114 */
[----:B------:R-:W-:Y:S01]  /*6e20*/  ISETP.LT.AND P5, PT, R5, UR7, !P0 ;  /* 0x0000000705007c0c */ /* 0x000fe2000c7a1270 */
[----:B------:R-:W2:Y:S01]  /*6e30*/  LDCU UR7, c[0x0][0x39c] ;  /* 0x00007380ff0777ac */ /* 0x000ea20008000800 */
[CC--:B------:R-:W-:Y:S01]  /*6e40*/  LEA.HI.X.SX32 R5, R11.reuse, R3.reuse, 0x1, P1 ;  /* 0x000000030b057211 */ /* 0x0c0fe200008f0eff */
[----:B------:R-:W-:Y:S01]  /*6e50*/  VIADD R11, R11, UR5 ;  /* 0x000000050b0b7c36 */ /* 0x000fe20008000000 */
[----:B---3--:R-:W-:Y:S01]  /*6e60*/  ISETP.LT.AND P1, PT, R6, UR4, !P0 ;  /* 0x0000000406007c0c */ /* 0x008fe2000c721270 */
[----:B------:R-:W3:Y:S01]  /*6e70*/  LDCU UR4, c[0x0][0x39c] ;  /* 0x00007380ff0477ac */ /* 0x000ee20008000800 */
[----:B------:R-:W-:Y:S01]  /*6e80*/  F2FP.SATFINITE.E5M2.F32.PACK_AB_MERGE_C R75, R75, R74, RZ ;  /* 0x0000004a4b4b723e */ /* 0x000fe200048060ff */
[----:B------:R5:W-:Y:S01]  /*6e90*/  @P3 STG.E.U8 desc[UR20][R4.64], R51 ;  /* 0x0000003304003986 */ /* 0x000be2000c101114 */
[C---:B------:R-:W-:Y:S01]  /*6ea0*/  IADD3 R6, P3, PT, R11.reuse, R0, RZ ;  /* 0x000000000b067210 */ /* 0x040fe20007f7e0ff */
[----:B------:R-:W-:Y:S01]  /*6eb0*/  VIADD R10, R11, UR5 ;  /* 0x000000050b0a7c36 */ /* 0x000fe20008000000 */
[----:B------:R-:W-:Y:S01]  /*6ec0*/  F2FP.SATFINITE.E5M2.F32.PACK_AB_MERGE_C R77, R77, R76, RZ ;  /* 0x0000004c4d4d723e */ /* 0x000fe200048060ff */
[----:B-1----:R-:W-:Y:S01]  /*6ed0*/  IMAD.MOV.U32 R9, RZ, RZ, R7 ;  /* 0x000000ffff097224 */ /* 0x002fe200078e0007 */
[----:B------:R-:W-:-:S02]  /*6ee0*/  LEA.HI.X.SX32 R7, R11, R3, 0x1, P3 ;  /* 0x000000030b077211 */ /* 0x000fc400018f0eff */
[CC--:B------:R-:W-:Y:S02]  /*6ef0*/  IADD3 R8, P3, PT, R10.reuse, R0.reuse, RZ ;  /* 0x000000000a087210 */ /* 0x0c0fe40007f7e0ff */
[----:B------:R-:W-:Y:S02]  /*6f00*/  SHF.R.S32.HI R11, RZ, 0x8, R9 ;  /* 0x00000008ff0b7819 */ /* 0x000fe40000011409 */
[----:B------:R-:W-:Y:S01]  /*6f10*/  LEA.HI.X.SX32 R9, R10, R3, 0x1, P3 ;  /* 0x000000030a097211 */ /* 0x000fe200018f0eff */
[----:B-----5:R-:W-:Y:S01]  /*6f20*/  VIADD R4, R2, 0x34 ;  /* 0x0000003402047836 */ /* 0x020fe20000000000 */
[----:B------:R-:W-:Y:S01]  /*6f30*/  PRMT R13, R53, 0x9910, RZ ;  /* 0x00009910350d7816 */ /* 0x000fe200000000ff */
[----:B------:R-:W-:Y:S01]  /*6f40*/  VIADD R10, R10, UR5 ;  /* 0x000000050a0a7c36 */ /* 0x000fe20008000000 */
[----:B------:R1:W-:Y:S01]  /*6f50*/  @P6 STG.E.U8 desc[UR20][R6.64], R11 ;  /* 0x0000000b06006986 */ /* 0x0003e2000c101114 */
[----:B------:R-:W-:Y:S01]  /*6f60*/  VIADD R5, R2, 0x35 ;  /* 0x0000003502057836 */ /* 0x000fe20000000000 */
[----:B---3--:R-:W-:Y:S01]  /*6f70*/  ISETP.LT.AND P3, PT, R4, UR4, !P0 ;  /* 0x0000000404007c0c */ /* 0x008fe2000c761270 */
[----:B------:R-:W3:Y:S01]  /*6f80*/  LDCU UR4, c[0x0][0x39c] ;  /* 0x00007380ff0477ac */ /* 0x000ee20008000800 */
[----:B------:R5:W-:Y:S01]  /*6f90*/  @P4 STG.E.U8 desc[UR20][R8.64], R53 ;  /* 0x0000003508004986 */ /* 0x000be2000c101114 */
[----:B------:R-:W-:-:S02]  /*6fa0*/  IADD3 R4, P4, PT, R10, R0, RZ ;  /* 0x000000000a047210 */ /* 0x000fc40007f9e0ff */
[----:B0-----:R-:W-:Y:S01]  /*6fb0*/  ISETP.LT.AND P6, PT, R5, UR6, !P0 ;  /* 0x0000000605007c0c */ /* 0x001fe2000c7c1270 */
[----:B------:R-:W0:Y:S01]  /*6fc0*/  LDCU UR6, c[0x0][0x39c] ;  /* 0x00007380ff0677ac */ /* 0x000e220008000800 */
[C---:B------:R-:W-:Y:S01]  /*6fd0*/  LEA.HI.X.SX32 R5, R10.reuse, R3, 0x1, P4 ;  /* 0x000000030a057211 */ /* 0x040fe200020f0eff */
[----:B------:R-:W-:Y:S01]  /*6fe0*/  VIADD R10, R10, UR5 ;  /* 0x000000050a0a7c36 */ /* 0x000fe20008000000 */
[----:B------:R-:W-:Y:S02]  /*6ff0*/  SHF.R.S32.HI R13, RZ, 0x8, R13 ;  /* 0x00000008ff0d7819 */ /* 0x000fe4000001140d */
[----:B--2---:R-:W-:Y:S01]  /*7000*/  ISETP.LT.AND P4, PT, R12, UR7, !P0 ;  /* 0x000000070c007c0c */ /* 0x004fe2000c781270 */
[C---:B-1----:R-:W-:Y:S01]  /*7010*/  VIADD R11, R10.reuse, UR5 ;  /* 0x000000050a0b7c36 */ /* 0x042fe20008000000 */
[----:B------:R-:W1:Y:S01]  /*7020*/  LDCU UR7, c[0x0][0x39c] ;  /* 0x00007380ff0777ac */ /* 0x000e620008000800 */
[----:B------:R2:W-:Y:S01]  /*7030*/  @P2 STG.E.U8 desc[UR20][R4.64], R13 ;  /* 0x0000000d04002986 */ /* 0x0005e2000c101114 */
[----:B------:R-:W-:Y:S01]  /*7040*/  IADD3 R6, P2, PT, R10, R0, RZ ;  /* 0x000000000a067210 */ /* 0x000fe20007f5e0ff */
[----:B------:R-:W-:Y:S01]  /*7050*/  VIADD R12, R2, 0x37 ;  /* 0x00000037020c7836 */ /* 0x000fe20000000000 */
[----:B-----5:R-:W-:-:S02]  /*7060*/  PRMT R9, R55, 0x9910, RZ ;  /* 0x0000991037097816 */ /* 0x020fc400000000ff */
[-C--:B------:R-:W-:Y:S02]  /*7070*/  LEA.HI.X.SX32 R7, R10, R3.reuse, 0x1, P2 ;  /* 0x000000030a077211 */ /* 0x080fe400010f0eff */
[----:B------:R-:W-:Y:S01]  /*7080*/  IADD3 R8, P2, PT, R11, R0, RZ ;  /* 0x000000000b087210 */ /* 0x000fe20007f5e0ff */
[----:B------:R-:W-:Y:S01]  /*7090*/  IMAD.MOV.U32 R10, RZ, RZ, R9 ;  /* 0x000000ffff0a7224 */ /* 0x000fe200078e0009 */
[----:B------:R-:W-:Y:S01]  /*70a0*/  F2FP.SATFINITE.E5M2.F32.PACK_AB_MERGE_C R79, R79, R78, RZ ;  /* 0x0000004e4f4f723e */ /* 0x000fe200048060ff */
[----:B------:R5:W-:Y:S01]  /*70b0*/  @P5 STG.E.U8 desc[UR20][R6.64], R55 ;  /* 0x0000003706005986 */ /* 0x000be2000c101114 */
[CC--:B------:R-:W-:Y:S01]  /*70c0*/  LEA.HI.X.SX32 R9, R11.reuse, R3.reuse, 0x1, P2 ;  /* 0x000000030b097211 */ /* 0x0c0fe200010f0eff */
[----:B------:R-:W-:Y:S01]  /*70d0*/  VIADD R11, R11, UR5 ;  /* 0x000000050b0b7c36 */ /* 0x000fe20008000000 */
[----:B--2---:R-:W-:Y:S01]  /*70e0*/  SHF.R.S32.HI R13, RZ, 0x8, R10 ;  /* 0x00000008ff0d7819 */ /* 0x004fe2000001140a */
[----:B------:R-:W-:Y:S01]  /*70f0*/  VIADD R5, R2, 0x38 ;  /* 0x0000003802057836 */ /* 0x000fe20000000000 */
[----:B---3--:R-:W-:Y:S01]  /*7100*/  ISETP.LT.AND P2, PT, R12, UR4, !P0 ;  /* 0x000000040c007c0c */ /* 0x008fe2000c741270 */
[C---:B------:R-:W-:Y:S01]  /*7110*/  VIADD R10, R2.reuse, 0x39 ;  /* 0x00000039020a7836 */ /* 0x040fe20000000000 */
[----:B------:R-:W2:Y:S01]  /*7120*/  LDCU UR4, c[0x0][0x39c] ;  /* 0x00007380ff0477ac */ /* 0x000ea20008000800 */
[----:B------:R3:W-:Y:S01]  /*7130*/  @P1 STG.E.U8 desc[UR20][R8.64], R13 ;  /* 0x0000000d08001986 */ /* 0x0007e2000c101114 */
[----:B------:R-:W-:Y:S01]  /*7140*/  IADD3 R4, P1, PT, R11, R0, RZ ;  /* 0x000000000b047210 */ /* 0x000fe20007f3e0ff */
[----:B------:R-:W-:Y:S01]  /*7150*/  VIADD R12, R2, 0x3a ;  /* 0x0000003a020c7836 */ /* 0x000fe20000000000 */
[----:B0-----:R-:W-:Y:S01]  /*7160*/  ISETP.LT.AND P5, PT, R5, UR6, !P0 ;  /* 0x0000000605007c0c */ /* 0x001fe2000c7a1270 */
[----:B------:R-:W0:Y:S01]  /*7170*/  LDCU UR6, c[0x0][0x39c] ;  /* 0x00007380ff0677ac */ /* 0x000e220008000800 */
[C---:B------:R-:W-:Y:S01]  /*7180*/  LEA.HI.X.SX32 R5, R11.reuse, R3, 0x1, P1 ;  /* 0x000000030b057211 */ /* 0x040fe200008f0eff */
[----:B------:R-:W-:Y:S01]  /*7190*/  VIADD R11, R11, UR5 ;  /* 0x000000050b0b7c36 */ /* 0x000fe20008000000 */
[----:B-----5:R-:W-:-:S02]  /*71a0*/  PRMT R7, R57, 0x9910, RZ ;  /* 0x0000991039077816 */ /* 0x020fc400000000ff */
[----:B-1----:R-:W-:Y:S01]  /*71b0*/  ISETP.LT.AND P1, PT, R10, UR7, !P0 ;  /* 0x000000070a007c0c */ /* 0x002fe2000c721270 */
[----:B------:R1:W-:Y:S01]  /*71c0*/  @P3 STG.E.U8 desc[UR20][R4.64], R57 ;  /* 0x0000003904003986 */ /* 0x0003e2000c101114 */
[-C--:B------:R-:W-:Y:S01]  /*71d0*/  IADD3 R6, P3, PT, R11, R0.reuse, RZ ;  /* 0x000000000b067210 */ /* 0x080fe20007f7e0ff */
[----:B---3--:R-:W-:Y:S01]  /*71e0*/  IMAD.MOV.U32 R8, RZ, RZ, R7 ;  /* 0x000000ffff087224 */ /* 0x008fe200078e0007 */
[----:B------:R-:W-:Y:S01]  /*71f0*/  PRMT R13, R59, 0x9910, RZ ;  /* 0x000099103b0d7816 */ /* 0x000fe200000000ff */
[C---:B------:R-:W-:Y:S01]  /*7200*/  VIADD R10, R11.reuse, UR5 ;  /* 0x000000050b0a7c36 */ /* 0x040fe20008000000 */
[----:B------:R-:W-:Y:S01]  /*7210*/  LEA.HI.X.SX32 R7, R11, R3, 0x1, P3 ;  /* 0x000000030b077211 */ /* 0x000fe200018f0eff */
[----:B------:R-:W3:Y:S01]  /*7220*/  LDCU UR7, c[0x0][0x39c] ;  /* 0x00007380ff0777ac */ /* 0x000ee20008000800 */
[----:B------:R-:W-:Y:S02]  /*7230*/  SHF.R.S32.HI R11, RZ, 0x8, R8 ;  /* 0x00000008ff0b7819 */ /* 0x000fe40000011408 */
[----:B------:R-:W-:-:S02]  /*7240*/  IADD3 R8, P3, PT, R10, R0, RZ ;  /* 0x000000000a087210 */ /* 0x000fc40007f7e0ff */
[----:B------:R-:W-:Y:S01]  /*7250*/  SHF.R.S32.HI R13, RZ, 0x8, R13 ;  /* 0x00000008ff0d7819 */ /* 0x000fe2000001140d */
[----:B------:R5:W-:Y:S01]  /*7260*/  @P6 STG.E.U8 desc[UR20][R6.64], R11 ;  /* 0x0000000b06006986 */ /* 0x000be2000c101114 */
[C---:B------:R-:W-:Y:S01]  /*7270*/  LEA.HI.X.SX32 R9, R10.reuse, R3, 0x1, P3 ;  /* 0x000000030a097211 */ /* 0x040fe200018f0eff */
[----:B------:R-:W-:Y:S01]  /*7280*/  VIADD R10, R10, UR5 ;  /* 0x000000050a0a7c36 */ /* 0x000fe20008000000 */
[----:B--2---:R-:W-:Y:S01]  /*7290*/  ISETP.LT.AND P3, PT, R12, UR4, !P0 ;  /* 0x000000040c007c0c */ /* 0x004fe2000c761270 */
[----:B------:R-:W2:Y:S01]  /*72a0*/  LDCU UR4, c[0x0][0x39c] ;  /* 0x00007380ff0477ac */ /* 0x000ea20008000800 */
[----:B------:R-:W-:Y:S01]  /*72b0*/  VIADD R12, R2, 0x3b ;  /* 0x0000003b020c7836 */ /* 0x000fe20000000000 */
[----:B------:R3:W-:Y:S01]  /*72c0*/  @P4 STG.E.U8 desc[UR20][R8.64], R59 ;  /* 0x0000003b08004986 */ /* 0x0007e2000c101114 */
[----:B-1----:R-:W-:Y:S02]  /*72d0*/  IADD3 R4, P4, PT, R10, R0, RZ ;  /* 0x000000000a047210 */ /* 0x002fe40007f9e0ff */
[----:B------:R-:W-:-:S02]  /*72e0*/  F2FP.SATFINITE.E5M2.F32.PACK_AB_MERGE_C R81, R81, R80, RZ ;  /* 0x000000505151723e */ /* 0x000fc400048060ff */
[CC--:B------:R-:W-:Y:S01]  /*72f0*/  LEA.HI.X.SX32 R5, R10.reuse, R3.reuse, 0x1, P4 ;  /* 0x000000030a057211 */ /* 0x0c0fe200020f0eff */
[----:B------:R-:W-:Y:S01]  /*7300*/  VIADD R10, R10, UR5 ;  /* 0x000000050a0a7c36 */ /* 0x000fe20008000000 */
[----:B0-----:R-:W-:Y:S01]  /*7310*/  ISETP.LT.AND P4, PT, R12, UR6, !P0 ;  /* 0x000000060c007c0c */ /* 0x001fe2000c781270 */
[----:B------:R-:W0:Y:S01]  /*7320*/  LDCU UR6, c[0x0][0x39c] ;  /* 0x00007380ff0677ac */ /* 0x000e220008000800 */
[----:B------:R-:W-:Y:S01]  /*7330*/  PRMT R12, R61, 0x9910, RZ ;  /* 0x000099103d0c7816 */ /* 0x000fe200000000ff */
[----:B------:R1:W-:Y:S01]  /*7340*/  @P2 STG.E.U8 desc[UR20][R4.64], R13 ;  /* 0x0000000d04002986 */ /* 0x0003e2000c101114 */
[----:B-----5:R-:W-:Y:S01]  /*7350*/  IADD3 R6, P2, PT, R10, R0, RZ ;  /* 0x000000000a067210 */ /* 0x020fe20007f5e0ff */
[----:B---3--:R-:W-:Y:S01]  /*7360*/  VIADD R8, R2, 0x3c ;  /* 0x0000003c02087836 */ /* 0x008fe20000000000 */
[----:B------:R-:W-:Y:S01]  /*7370*/  F2FP.SATFINITE.E5M2.F32.PACK_AB_MERGE_C R83, R83, R82, RZ ;  /* 0x000000525353723e */ /* 0x000fe200048060ff */
[C---:B------:R-:W-:Y:S01]  /*7380*/  VIADD R11, R10.reuse, UR5 ;  /* 0x000000050a0b7c36 */ /* 0x040fe20008000000 */
[-C--:B------:R-:W-:Y:S01]  /*7390*/  LEA.HI.X.SX32 R7, R10, R3.reuse, 0x1, P2 ;  /* 0x000000030a077211 */ /* 0x080fe200010f0eff */
[----:B------:R-:W-:Y:S01]  /*73a0*/  VIADD R9, R2, 0x3d ;  /* 0x0000003d02097836 */ /* 0x000fe20000000000 */
[----:B--2---:R-:W-:Y:S01]  /*73b0*/  ISETP.LT.AND P2, PT, R8, UR4, !P0 ;  /* 0x0000000408007c0c */ /* 0x004fe2000c741270 */
[----:B------:R-:W-:Y:S01]  /*73c0*/  IMAD.MOV.U32 R10, RZ, RZ, R12 ;  /* 0x000000ffff0a7224 */ /* 0x000fe200078e000c */
[-C--:B------:R-:W-:Y:S01]  /*73d0*/  IADD3 R8, P6, PT, R11, R0.reuse, RZ ;  /* 0x000000000b087210 */ /* 0x080fe20007fde0ff */
[----:B------:R2:W-:Y:S01]  /*73e0*/  @P5 STG.E.U8 desc[UR20][R6.64], R61 ;  /* 0x0000003d06005986 */ /* 0x0005e2000c101114 */
[----:B------:R-:W-:Y:S01]  /*73f0*/  ISETP.LT.AND P5, PT, R9, UR7, !P0 ;  /* 0x0000000709007c0c */ /* 0x000fe2000c7a1270 */
[----:B------:R-:W3:Y:S01]  /*7400*/  LDCU UR4, c[0x0][0x39c] ;  /* 0x00007380ff0477ac */ /* 0x000ee20008000800 */
[CC--:B------:R-:W-:Y:S01]  /*7410*/  LEA.HI.X.SX32 R9, R11.reuse, R3.reuse, 0x1, P6 ;  /* 0x000000030b097211 */ /* 0x0c0fe200030f0eff */
[----:B------:R-:W-:Y:S01]  /*7420*/  VIADD R11, R11, UR5 ;  /* 0x000000050b0b7c36 */ /* 0x000fe20008000000 */
[----:B-1----:R-:W-:Y:S01]  /*7430*/  SHF.R.S32.HI R13, RZ, 0x8, R10 ;  /* 0x00000008ff0d7819 */ /* 0x002fe2000001140a */
[C---:B------:R-:W-:Y:S01]  /*7440*/  VIADD R5, R2.reuse, 0x3e ;  /* 0x0000003e02057836 */ /* 0x040fe20000000000 */
[----:B------:R-:W1:Y:S01]  /*7450*/  LDCU UR7, c[0x0][0x39c] ;  /* 0x00007380ff0777ac */ /* 0x000e620008000800 */
[----:B------:R-:W-:Y:S01]  /*7460*/  PRMT R10, R63, 0x9910, RZ ;  /* 0x000099103f0a7816 */ /* 0x000fe200000000ff */
[C---:B------:R-:W-:Y:S01]  /*7470*/  VIADD R12, R2.reuse, 0x41 ;  /* 0x00000041020c7836 */ /* 0x040fe20000000000 */
[----:B------:R-:W-:Y:S01]  /*7480*/  IADD3 R4, P6, PT, R11, R0, RZ ;  /* 0x000000000b047210 */ /* 0x000fe20007fde0ff */
[----:B------:R5:W-:Y:S01]  /*7490*/  @P1 STG.E.U8 desc[UR20][R8.64], R13 ;  /* 0x0000000d08001986 */ /* 0x000be2000c101114 */
[----:B0-----:R-:W-:Y:S01]  /*74a0*/  ISETP.LT.AND P1, PT, R5, UR6, !P0 ;  /* 0x0000000605007c0c */ /* 0x001fe2000c721270 */
[----:B--2---:R-:W-:Y:S01]  /*74b0*/  VIADD R7, R2, 0x3f ;  /* 0x0000003f02077836 */ /* 0x004fe20000000000 */
[C---:B------:R-:W-:Y:S01]  /*74c0*/  LEA.HI.X.SX32 R5, R11.reuse, R3, 0x1, P6 ;  /* 0x000000030b057211 */ /* 0x040fe200030f0eff */
[----:B------:R-:W-:Y:S01]  /*74d0*/  VIADD R11, R11, UR5 ;  /* 0x000000050b0b7c36 */ /* 0x000fe20008000000 */
[----:B------:R-:W0:Y:S01]  /*74e0*/  LDCU UR6, c[0x0][0x39c] ;  /* 0x00007380ff0677ac */ /* 0x000e220008000800 */
[----:B------:R-:W-:-:S02]  /*74f0*/  F2FP.SATFINITE.E5M2.F32.PACK_AB_MERGE_C R85, R85, R84, RZ ;  /* 0x000000545555723e */ /* 0x000fc400048060ff */
[----:B------:R2:W-:Y:S01]  /*7500*/  @P3 STG.E.U8 desc[UR20][R4.64], R63 ;  /* 0x0000003f04003986 */ /* 0x0005e2000c101114 */
[-C--:B------:R-:W-:Y:S02]  /*7510*/  IADD3 R6, P6, PT, R11, R0.reuse, RZ ;  /* 0x000000000b067210 */ /* 0x080fe40007fde0ff */
[----:B---3--:R-:W-:Y:S01]  /*7520*/  ISETP.LT.AND P3, PT, R7, UR4, !P0 ;  /* 0x0000000407007c0c */ /* 0x008fe2000c761270 */
[----:B-----5:R-:W-:Y:S01]  /*7530*/  IMAD.MOV.U32 R8, RZ, RZ, R10 ;  /* 0x000000ffff087224 */ /* 0x020fe200078e000a */
[C---:B------:R-:W-:Y:S01]  /*7540*/  LEA.HI.X.SX32 R7, R11.reuse, R3, 0x1, P6 ;  /* 0x000000030b077211 */ /* 0x040fe200030f0eff */
[----:B------:R-:W-:Y:S01]  /*7550*/  VIADD R10, R11, UR5 ;  /* 0x000000050b0a7c36 */ /* 0x000fe20008000000 */
[----:B------:R-:W3:Y:S01]  /*7560*/  LDCU UR4, c[0x0][0x39c] ;  /* 0x00007380ff0477ac */ /* 0x000ee20008000800 */
[----:B------:R-:W-:Y:S01]  /*7570*/  VIADD R9, R2, 0x40 ;  /* 0x0000004002097836 */ /* 0x000fe20000000000 */
[----:B------:R-:W-:Y:S02]  /*7580*/  SHF.R.S32.HI R11, RZ, 0x8, R8 ;  /* 0x00000008ff0b7819 */ /* 0x000fe40000011408 */
[----:B------:R-:W-:-:S02]  /*7590*/  IADD3 R8, P6, PT, R10, R0, RZ ;  /* 0x000000000a087210 */ /* 0x000fc40007fde0ff */
[----:B------:R-:W-:Y:S01]  /*75a0*/  PRMT R13, R65, 0x9910, RZ ;  /* 0x00009910410d7816 */ /* 0x000fe200000000ff */
[----:B------:R5:W-:Y:S01]  /*75b0*/  @P4 STG.E.U8 desc[UR20][R6.64], R11 ;  /* 0x0000000b06004986 */ /* 0x000be2000c101114 */
[----:B-1----:R-:W-:Y:S01]  /*75c0*/  ISETP.LT.AND P4, PT, R9, UR7, !P0 ;  /* 0x0000000709007c0c */ /* 0x002fe2000c781270 */
[----:B------:R-:W1:Y:S01]  /*75d0*/  LDCU UR7, c[0x0][0x39c] ;  /* 0x00007380ff0777ac */ /* 0x000e620008000800 */
[CC--:B------:R-:W-:Y:S01]  /*75e0*/  LEA.HI.X.SX32 R9, R10.reuse, R3.reuse, 0x1, P6 ;  /* 0x000000030a097211 */ /* 0x0c0fe200030f0eff */
[----:B------:R-:W-:Y:S01]  /*75f0*/  VIADD R10, R10, UR5 ;  /* 0x000000050a0a7c36 */ /* 0x000fe20008000000 */
[----:B------:R-:W-:Y:S02]  /*7600*/  SHF.R.S32.HI R13, RZ, 0x8, R13 ;  /* 0x00000008ff0d7819 */ /* 0x000fe4000001140d */
[----:B0-----:R-:W-:Y:S01]  /*7610*/  ISETP.LT.AND P6, PT, R12, UR6, !P0 ;  /* 0x000000060c007c0c */ /* 0x001fe2000c7c1270 */
[----:B------:R0:W-:Y:S01]  /*7620*/  @P2 STG.E.U8 desc[UR20][R8.64], R65 ;  /* 0x0000004108002986 */ /* 0x0001e2000c101114 */
[C---:B--2---:R-:W-:Y:S01]  /*7630*/  IADD3 R4, P2, PT, R10.reuse, R0, RZ ;  /* 0x000000000a047210 */ /* 0x044fe20007f5e0ff */
[----:B------:R-:W2:Y:S01]  /*7640*/  LDCU UR6, c[0x0][0x39c] ;  /* 0x00007380ff0677ac */ /* 0x000ea20008000800 */
[----:B------:R-:W-:Y:S01]  /*7650*/  PRMT R12, R67, 0x9910, RZ ;  /* 0x00009910430c7816 */ /* 0x000fe200000000ff */
[C---:B-----5:R-:W-:Y:S01]  /*7660*/  VIADD R11, R10.reuse, UR5 ;  /* 0x000000050a0b7c36 */ /* 0x060fe20008000000 */
[----:B------:R-:W-:Y:S01]  /*7670*/  LEA.HI.X.SX32 R5, R10, R3, 0x1, P2 ;  /* 0x000000030a057211 */ /* 0x000fe200010f0eff */
[----:B------:R-:W-:Y:S01]  /*7680*/  VIADD R10, R2, 0x42 ;  /* 0x00000042020a7836 */ /* 0x000fe20000000000 */
[----:B------:R-:W-:-:S02]  /*7690*/  F2FP.SATFINITE.E5M2.F32.PACK_AB_MERGE_C R87, R87, R86, RZ ;  /* 0x000000565757723e */ /* 0x000fc400048060ff */
[C---:B------:R-:W-:Y:S01]  /*76a0*/  IADD3 R6, P2, PT, R11.reuse, R0, RZ ;  /* 0x000000000b067210 */ /* 0x040fe20007f5e0ff */
[----:B------:R5:W-:Y:S01]  /*76b0*/  @P5 STG.E.U8 desc[UR20][R4.64], R13 ;  /* 0x0000000d04005986 */ /* 0x000be2000c101114 */
[----:B---3--:R-:W-:Y:S01]  /*76c0*/  ISETP.LT.AND P5, PT, R10, UR4, !P0 ;  /* 0x000000040a007c0c */ /* 0x008fe2000c7a1270 */
[----:B------:R-:W3:Y:S01]  /*76d0*/  LDCU UR4, c[0x0][0x39c] ;  /* 0x00007380ff0477ac */ /* 0x000ee20008000800 */
[CC--:B------:R-:W-:Y:S01]  /*76e0*/  LEA.HI.X.SX32 R7, R11.reuse, R3.reuse, 0x1, P2 ;  /* 0x000000030b077211 */ /* 0x0c0fe200010f0eff */
[----:B------:R-:W-:Y:S01]  /*76f0*/  VIADD R11, R11, UR5 ;  /* 0x000000050b0b7c36 */ /* 0x000fe20008000000 */
[----:B------:R-:W-:Y:S02]  /*7700*/  F2FP.SATFINITE.E5M2.F32.PACK_AB_MERGE_C R89, R89, R88, RZ ;  /* 0x000000585959723e */ /* 0x000fe400048060ff */
[----:B------:R-:W-:Y:S01]  /*7710*/  F2FP.SATFINITE.E5M2.F32.PACK_AB_MERGE_C R91, R91, R90, RZ ;  /* 0x0000005a5b5b723e */ /* 0x000fe200048060ff */
[----:B------:R1:W-:Y:S01]  /*7720*/  @P1 STG.E.U8 desc[UR20][R6.64], R67 ;  /* 0x0000004306001986 */ /* 0x0003e2000c101114 */
[CC--:B0-----:R-:W-:Y:S01]  /*7730*/  IADD3 R8, P1, PT, R11.reuse, R0.reuse, RZ ;  /* 0x000000000b087210 */ /* 0x0c1fe20007f3e0ff */
[C---:B------:R-:W-:Y:S01]  /*7740*/  VIADD R10, R11.reuse, UR5 ;  /* 0x000000050b0a7c36 */ /* 0x040fe20008000000 */
[----:B--2---:R-:W-:Y:S01]  /*7750*/  ISETP.LT.AND P2, PT, R14, UR6, !P0 ;  /* 0x000000060e007c0c */ /* 0x004fe2000c741270 */
[C---:B-----5:R-:W-:Y:S01]  /*7760*/  VIADD R5, R2.reuse, 0x44 ;  /* 0x0000004402057836 */ /* 0x060fe20000000000 */
[-C--:B------:R-:W-:Y:S01]  /*7770*/  LEA.HI.X.SX32 R9, R11, R3.reuse, 0x1, P1 ;  /* 0x000000030b097211 */ /* 0x080fe200008f0eff */
[----:B------:R-:W0:Y:S01]  /*7780*/  LDCU UR6, c[0x0][0x39c] ;  /* 0x00007380ff0677ac */ /* 0x000e220008000800 */
[----:B------:R-:W-:Y:S01]  /*7790*/  SHF.R.S32.HI R11, RZ, 0x8, R12 ;  /* 0x00000008ff0b7819 */ /* 0x000fe2000001140c */
[----:B------:R-:W-:Y:S01]  /*77a0*/  VIADD R12, R2, 0x48 ;  /* 0x00000048020c7836 */ /* 0x000fe20000000000 */
[-C--:B------:R-:W-:Y:S01]  /*77b0*/  IADD3 R4, P1, PT, R10, R0.reuse, RZ ;  /* 0x000000000a047210 */ /* 0x080fe20007f3e0ff */
[C---:B------:R-:W-:Y:S01]  /*77c0*/  VIADD R14, R2.reuse, 0x55 ;  /* 0x00000055020e7836 */ /* 0x040fe20000000000 */
[----:B------:R-:W-:Y:S01]  /*77d0*/  PRMT R13, R69, 0x9910, RZ ;  /* 0x00009910450d7816 */ /* 0x000fe200000000ff */
[----:B-1----:R-:W-:Y:S01]  /*77e0*/  VIADD R6, R2, 0x45 ;  /* 0x0000004502067836 */ /* 0x002fe20000000000 */
[----:B------:R1:W-:Y:S01]  /*77f0*/  @P3 STG.E.U8 desc[UR20][R8.64], R11 ;  /* 0x0000000b08003986 */ /* 0x0003e2000c101114 */
[----:B------:R-:W-:Y:S01]  /*7800*/  ISETP.LT.AND P3, PT, R5, UR7, !P0 ;  /* 0x0000000705007c0c */ /* 0x000fe2000c761270 */
[----:B------:R-:W2:Y:S01]  /*7810*/  LDCU UR7, c[0x0][0x39c] ;  /* 0x00007380ff0777ac */ /* 0x000ea20008000800 */
[C---:B------:R-:W-:Y:S01]  /*7820*/  LEA.HI.X.SX32 R5, R10.reuse, R3, 0x1, P1 ;  /* 0x000000030a057211 */ /* 0x040fe200008f0eff */
[----:B------:R-:W-:Y:S01]  /*7830*/  VIADD R10, R10, UR5 ;  /* 0x000000050a0a7c36 */ /* 0x000fe20008000000 */
[----:B---3--:R-:W-:Y:S01]  /*7840*/  ISETP.LT.AND P1, PT, R6, UR4, !P0 ;  /* 0x0000000406007c0c */ /* 0x008fe2000c721270 */
[----:B------:R-:W3:Y:S01]  /*7850*/  LDCU UR4, c[0x0][0x39c] ;  /* 0x00007380ff0477ac */ /* 0x000ee20008000800 */
[----:B------:R-:W-:Y:S01]  /*7860*/  SHF.R.S32.HI R13, RZ, 0x8, R13 ;  /* 0x00000008ff0d7819 */ /* 0x000fe2000001140d */
[----:B------:R5:W-:Y:S01]  /*7870*/  @P4 STG.E.U8 desc[UR20][R4.64], R69 ;  /* 0x0000004504004986 */ /* 0x000be2000c101114 */
[----:B------:R-:W-:-:S02]  /*7880*/  IADD3 R6, P4, PT, R10, R0, RZ ;  /* 0x000000000a067210 */ /* 0x000fc40007f9e0ff */
[----:B------:R-:W-:Y:S01]  /*7890*/  F2FP.SATFINITE.E5M2.F32.PACK_AB_MERGE_C R93, R93, R92, RZ ;  /* 0x0000005c5d5d723e */ /* 0x000fe200048060ff */
[C---:B-1----:R-:W-:Y:S01]  /*78a0*/  VIADD R11, R10.reuse, UR5 ;  /* 0x000000050a0b7c36 */ /* 0x042fe20008000000 */
[-C--:B------:R-:W-:Y:S02]  /*78b0*/  LEA.HI.X.SX32 R7, R10, R3.reuse, 0x1, P4 ;  /* 0x000000030a077211 */ /* 0x080fe400020f0eff */
[----:B------:R-:W-:Y:S02]  /*78c0*/  PRMT R10, R71, 0x9910, RZ ;  /* 0x00009910470a7816 */ /* 0x000fe400000000ff */
[----:B------:R-:W-:Y:S01]  /*78d0*/  IADD3 R8, P4, PT, R11, R0, RZ ;  /* 0x000000000b087210 */ /* 0x000fe20007f9e0ff */
[----:B------:R1:W-:Y:S01]  /*78e0*/  @P6 STG.E.U8 desc[UR20][R6.64], R13 ;  /* 0x0000000d06006986 */ /* 0x0003e2000c101114 */
[----:B------:R-:W-:Y:S01]  /*78f0*/  F2FP.SATFINITE.E5M2.F32.PACK_AB_MERGE_C R95, R95, R94, RZ ;  /* 0x0000005e5f5f723e */ /* 0x000fe200048060ff */
[C---:B-----5:R-:W-:Y:S01]  /*7900*/  VIADD R4, R2.reuse, 0x46 ;  /* 0x0000004602047836 */ /* 0x060fe20000000000 */
[C---:B------:R-:W-:Y:S01]  /*7910*/  LEA.HI.X.SX32 R9, R11.reuse, R3, 0x1, P4 ;  /* 0x000000030b097211 */ /* 0x040fe200020f0eff */
[----:B------:R-:W-:Y:S01]  /*7920*/  VIADD R11, R11, UR5 ;  /* 0x000000050b0b7c36 */ /* 0x000fe20008000000 */
[----:B------:R-:W-:Y:S01]  /*7930*/  F2FP.SATFINITE.E5M2.F32.PACK_AB_MERGE_C R97, R97, R96, RZ ;  /* 0x000000606161723e */ /* 0x000fe200048060ff */
[----:B------:R-:W-:Y:S01]  /*7940*/  VIADD R5, R2, 0x47 ;  /* 0x0000004702057836 */ /* 0x000fe20000000000 */
[----:B---3--:R-:W-:Y:S01]  /*7950*/  ISETP.LT.AND P4, PT, R4, UR4, !P0 ;  /* 0x0000000404007c0c */ /* 0x008fe2000c781270 */
[----:B------:R3:W-:Y:S01]  /*7960*/  @P5 STG.E.U8 desc[UR20][R8.64], R71 ;  /* 0x0000004708005986 */ /* 0x0007e2000c101114 */
[----:B------:R-:W-:Y:S01]  /*7970*/  IADD3 R4, P5, PT, R11, R0, RZ ;  /* 0x000000000b047210 */ /* 0x000fe20007fbe0ff */
[----:B------:R-:W5:Y:S01]  /*7980*/  LDCU UR4, c[0x0][0x39c] ;  /* 0x00007380ff0477ac */ /* 0x000f620008000800 */
[----:B0-----:R-:W-:-:S02]  /*7990*/  ISETP.LT.AND P6, PT, R5, UR6, !P0 ;  /* 0x0000000605007c0c */ /* 0x001fc4000c7c1270 */
[CC--:B------:R-:W-:Y:S01]  /*79a0*/  LEA.HI.X.SX32 R5, R11.reuse, R3.reuse, 0x1, P5 ;  /* 0x000000030b057211 */ /* 0x0c0fe200028f0eff */
[----:B------:R-:W-:Y:S01]  /*79b0*/  VIADD R11, R11, UR5 ;  /* 0x000000050b0b7c36 */ /* 0x000fe20008000000 */
[----:B-1----:R-:W-:Y:S01]  /*79c0*/  SHF.R.S32.HI R13, RZ, 0x8, R10 ;  /* 0x00000008ff0d7819 */ /* 0x002fe2000001140a */
[----:B------:R-:W0:Y:S01]  /*79d0*/  LDCU UR6, c[0x0][0x39c] ;  /* 0x00007380ff0677ac */ /* 0x000e220008000800 */
[----:B--2---:R-:W-:Y:S01]  /*79e0*/  ISETP.LT.AND P5, PT, R12, UR7, !P0 ;  /* 0x000000070c007c0c */ /* 0x004fe2000c7a1270 */
[----:B------:R-:W-:Y:S01]  /*79f0*/  VIADD R10, R11, UR5 ;  /* 0x000000050b0a7c36 */ /* 0x000fe20008000000 */
[----:B------:R-:W-:Y:S01]  /*7a00*/  F2FP.SATFINITE.E5M2.F32.PACK_AB_MERGE_C R99, R99, R98, RZ ;  /* 0x000000626363723e */ /* 0x000fe200048060ff */
[----:B------:R1:W-:Y:S01]  /*7a10*/  @P2 STG.E.U8 desc[UR20][R4.64], R13 ;  /* 0x0000000d04002986 */ /* 0x0003e2000c101114 */
[----:B------:R-:W-:Y:S01]  /*7a20*/  IADD3 R6, P2, PT, R11, R0, RZ ;  /* 0x000000000b067210 */ /* 0x000fe20007f5e0ff */
[----:B------:R-:W-:Y:S01]  /*7a30*/  VIADD R12, R2, 0x49 ;  /* 0x00000049020c7836 */ /* 0x000fe20000000000 */
[----:B---3--:R-:W-:Y:S01]  /*7a40*/  PRMT R9, R73, 0x9910, RZ ;  /* 0x0000991049097816 */ /* 0x008fe200000000ff */
[----:B------:R-:W2:Y:S01]  /*7a50*/  LDCU UR7, c[0x0][0x39c] ;  /* 0x00007380ff0777ac */ /* 0x000ea20008000800 */
[----:B------:R-:W-:-:S02]  /*7a60*/  LEA.HI.X.SX32 R7, R11, R3, 0x1, P2 ;  /* 0x000000030b077211 */ /* 0x000fc400010f0eff */
[C---:B------:R-:W-:Y:S01]  /*7a70*/  IADD3 R8, P2, PT, R10.reuse, R0, RZ ;  /* 0x000000000a087210 */ /* 0x040fe20007f5e0ff */
[----:B------:R-:W-:Y:S01]  /*7a80*/  IMAD.MOV.U32 R11, RZ, RZ, R9 ;  /* 0x000000ffff0b7224 */ /* 0x000fe200078e0009 */
[----:B------:R-:W-:Y:S01]  /*7a90*/  F2FP.SATFINITE.E5M2.F32.PACK_AB_MERGE_C R101, R101, R100, RZ ;  /* 0x000000646565723e */ /* 0x000fe200048060ff */
[----:B------:R3:W-:Y:S01]  /*7aa0*/  @P3 STG.E.U8 desc[UR20][R6.64], R73 ;  /* 0x0000004906003986 */ /* 0x0007e2000c101114 */
[CC--:B------:R-:W-:Y:S01]  /*7ab0*/  LEA.HI.X.SX32 R9, R10.reuse, R3.reuse, 0x1, P2 ;  /* 0x000000030a097211 */ /* 0x0c0fe200010f0eff */
[----:B------:R-:W-:Y:S01]  /*7ac0*/  VIADD R10, R10, UR5 ;  /* 0x000000050a0a7c36 */ /* 0x000fe20008000000 */
[----:B------:R-:W-:Y:S01]  /*7ad0*/  SHF.R.S32.HI R11, RZ, 0x8, R11 ;  /* 0x00000008ff0b7819 */ /* 0x000fe2000001140b */
[----:B-1----:R-:W-:Y:S01]  /*7ae0*/  VIADD R5, R2, 0x4a ;  /* 0x0000004a02057836 */ /* 0x002fe20000000000 */
[----:B-----5:R-:W-:Y:S01]  /*7af0*/  ISETP.LT.AND P2, PT, R12, UR4, !P0 ;  /* 0x000000040c007c0c */ /* 0x020fe2000c741270 */
[----:B------:R-:W1:Y:S01]  /*7b00*/  LDCU UR4, c[0x0][0x39c] ;  /* 0x00007380ff0477ac */ /* 0x000e620008000800 */
[----:B------:R-:W-:Y:S01]  /*7b10*/  PRMT R13, R75, 0x9910, RZ ;  /* 0x000099104b0d7816 */ /* 0x000fe200000000ff */
[----:B------:R5:W-:Y:S01]  /*7b20*/  @P1 STG.E.U8 desc[UR20][R8.64], R11 ;  /* 0x0000000b08001986 */ /* 0x000be2000c101114 */
[----:B------:R-:W-:Y:S01]  /*7b30*/  IADD3 R4, P1, PT, R10, R0, RZ ;  /* 0x000000000a047210 */ /* 0x000fe20007f3e0ff */
[----:B------:R-:W-:Y:S01]  /*7b40*/  VIADD R12, R2, 0x4b ;  /* 0x0000004b020c7836 */ /* 0x000fe20000000000 */
[----:B0-----:R-:W-:Y:S01]  /*7b50*/  ISETP.LT.AND P3, PT, R5, UR6, !P0 ;  /* 0x0000000605007c0c */ /* 0x001fe2000c761270 */
[----:B------:R-:W0:Y:S01]  /*7b60*/  LDCU UR6, c[0x0][0x39c] ;  /* 0x00007380ff0677ac */ /* 0x000e220008000800 */
[C---:B------:R-:W-:Y:S01]  /*7b70*/  LEA.HI.X.SX32 R5, R10.reuse, R3, 0x1, P1 ;  /* 0x000000030a057211 */ /* 0x040fe200008f0eff */
[----:B------:R-:W-:Y:S01]  /*7b80*/  VIADD R10, R10, UR5 ;  /* 0x000000050a0a7c36 */ /* 0x000fe20008000000 */
[----:B------:R-:W-:-:S02]  /*7b90*/  SHF.R.S32.HI R13, RZ, 0x8, R13 ;  /* 0x00000008ff0d7819 */ /* 0x000fc4000001140d */
[----:B--2---:R-:W-:Y:S01]  /*7ba0*/  ISETP.LT.AND P1, PT, R12, UR7, !P0 ;  /* 0x000000070c007c0c */ /* 0x004fe2000c721270 */
[----:B------:R2:W-:Y:S01]  /*7bb0*/  @P4 STG.E.U8 desc[UR20][R4.64], R75 ;  /* 0x0000004b04004986 */ /* 0x0005e2000c101114 */
[CC--:B---3--:R-:W-:Y:S01]  /*7bc0*/  IADD3 R6, P4, PT, R10.reuse, R0.reuse, RZ ;  /* 0x000000000a067210 */ /* 0x0c8fe20007f9e0ff */
[----:B-----5:R-:W-:Y:S01]  /*7bd0*/  VIADD R11, R10, UR5 ;  /* 0x000000050a0b7c36 */ /* 0x020fe20008000000 */
[----:B------:R-:W3:Y:S01]  /*7be0*/  LDCU UR7, c[0x0][0x39c] ;  /* 0x00007380ff0777ac */ /* 0x000ee20008000800 */
[----:B------:R-:W-:Y:S01]  /*7bf0*/  VIADD R12, R2, 0x4d ;  /* 0x0000004d020c7836 */ /* 0x000fe20000000000 */
[-C--:B------:R-:W-:Y:S01]  /*7c00*/  LEA.HI.X.SX32 R7, R10, R3.reuse, 0x1, P4 ;  /* 0x000000030a077211 */ /* 0x080fe200020f0eff */
[----:B------:R-:W-:Y:S01]  /*7c10*/  VIADD R10, R2, 0x4c ;  /* 0x0000004c020a7836 */ /* 0x000fe20000000000 */
[----:B------:R-:W-:Y:S02]  /*7c20*/  IADD3 R8, P4, PT, R11, R0, RZ ;  /* 0x000000000b087210 */ /* 0x000fe40007f9e0ff */
[----:B------:R-:W-:Y:S01]  /*7c30*/  F2FP.SATFINITE.E5M2.F32.PACK_AB_MERGE_C R103, R103, R102, RZ ;  /* 0x000000666767723e */ /* 0x000fe200048060ff */
[----:B------:R5:W-:Y:S01]  /*7c40*/  @P6 STG.E.U8 desc[UR20][R6.64], R13 ;  /* 0x0000000d06006986 */ /* 0x000be2000c101114 */
[C---:B------:R-:W-:Y:S01]  /*7c50*/  LEA.HI.X.SX32 R9, R11.reuse, R3, 0x1, P4 ;  /* 0x000000030b097211 */ /* 0x040fe200020f0eff */
[----:B------:R-:W-:Y:S01]  /*7c60*/  VIADD R11, R11, UR5 ;  /* 0x000000050b0b7c36 */ /* 0x000fe20008000000 */
[----:B-1----:R-:W-:Y:S01]  /*7c70*/  ISETP.LT.AND P4, PT, R10, UR4, !P0 ;  /* 0x000000040a007c0c */ /* 0x002fe2000c781270 */
[----:B------:R-:W1:Y:S01]  /*7c80*/  LDCU UR4, c[0x0][0x39c] ;  /* 0x00007380ff0477ac */ /* 0x000e620008000800 */
[----:B------:R-:W-:Y:S01]  /*7c90*/  PRMT R10, R77, 0x9910, RZ ;  /* 0x000099104d0a7816 */ /* 0x000fe200000000ff */
[----:B------:R3:W-:Y:S01]  /*7ca0*/  @P5 STG.E.U8 desc[UR20][R8.64], R77 ;  /* 0x0000004d08005986 */ /* 0x0007e2000c101114 */
[----:B--2---:R-:W-:-:S02]  /*7cb0*/  IADD3 R4, P5, PT, R11, R0, RZ ;  /* 0x000000000b047210 */ /* 0x004fc40007fbe0ff */
[----:B------:R-:W-:Y:S02]  /*7cc0*/  F2FP.SATFINITE.E5M2.F32.PACK_AB_MERGE_C R105, R105, R104, RZ ;  /* 0x000000686969723e */ /* 0x000fe400048060ff */
[CC--:B------:R-:W-:Y:S01]  /*7cd0*/  LEA.HI.X.SX32 R5, R11.reuse, R3.reuse, 0x1, P5 ;  /* 0x000000030b057211 */ /* 0x0c0fe200028f0eff */
[----:B------:R-:W-:Y:S01]  /*7ce0*/  VIADD R11, R11, UR5 ;  /* 0x000000050b0b7c36 */ /* 0x000fe20008000000 */
[----:B-----5:R-:W-:Y:S02]  /*7cf0*/  SHF.R.S32.HI R13, RZ, 0x8, R10 ;  /* 0x00000008ff0d7819 */ /* 0x020fe4000001140a */
[----:B0-----:R-:W-:Y:S01]  /*7d00*/  ISETP.LT.AND P5, PT, R12, UR6, !P0 ;  /* 0x000000060c007c0c */ /* 0x001fe2000c7a1270 */
[----:B------:R-:W0:Y:S01]  /*7d10*/  LDCU UR6, c[0x0][0x39c] ;  /* 0x00007380ff0677ac */ /* 0x000e220008000800 */
[C---:B------:R-:W-:Y:S01]  /*7d20*/  VIADD R10, R11.reuse, UR5 ;  /* 0x000000050b0a7c36 */ /* 0x040fe20008000000 */
[----:B------:R2:W-:Y:S01]  /*7d30*/  @P2 STG.E.U8 desc[UR20][R4.64], R13 ;  /* 0x0000000d04002986 */ /* 0x0005e2000c101114 */
[----:B------:R-:W-:Y:S01]  /*7d40*/  IADD3 R6, P2, PT, R11, R0, RZ ;  /* 0x000000000b067210 */ /* 0x000fe20007f5e0ff */
[C---:B---3--:R-:W-:Y:S01]  /*7d50*/  VIADD R8, R2.reuse, 0x4e ;  /* 0x0000004e02087836 */ /* 0x048fe20000000000 */
[----:B------:R-:W-:Y:S01]  /*7d60*/  PRMT R12, R79, 0x9910, RZ ;  /* 0x000099104f0c7816 */ /* 0x000fe200000000ff */
[----:B------:R-:W-:Y:S01]  /*7d70*/  VIADD R9, R2, 0x4f ;  /* 0x0000004f02097836 */ /* 0x000fe20000000000 */
[----:B------:R-:W-:-:S02]  /*7d80*/  LEA.HI.X.SX32 R7, R11, R3, 0x1, P2 ;  /* 0x000000030b077211 */ /* 0x000fc400010f0eff */
[----:B-1----:R-:W-:Y:S01]  /*7d90*/  ISETP.LT.AND P2, PT, R8, UR4, !P0 ;  /* 0x0000000408007c0c */ /* 0x002fe2000c741270 */
        /* <DEDUP_REMOVED lines=13> */
[----:B0-----:R-:W-:Y:S01]  /*7e70*/  ISETP.LT.AND P1, PT, R5, UR6, !P0 ;  /* 0x0000000605007c0c */ /* 0x001fe2000c721270 */
[----:B-1----:R-:W-:Y:S01]  /*7e80*/  VIADD R7, R2, 0x51 ;  /* 0x0000005102077836 */ /* 0x002fe20000000000 */
        /* <DEDUP_REMOVED lines=186> */
[----:B------:R-:W-:Y:S01]  /*8a30*/  IADD3 R6, P2, PT, R11, R0, RZ ;  /* 0x000000000b067210 */ /* 0x000fe20007f5e0ff */
[----:B------:R5:W-:Y:S01]  /*8a40*/  @P4 STG.E.U8 desc[UR20][R4.64], R13 ;  /* 0x0000000d04004986 */ /* 0x000be2000c101114 */
[----:B------:R-:W-:Y:S02]  /*8a50*/  F2FP.SATFINITE.E5M2.F32.PACK_AB_MERGE_C R123, R123, R122, RZ ;  /* 0x0000007a7b7b723e */ /* 0x000fe400048060ff */
[CC--:B------:R-:W-:Y:S01]  /*8a60*/  LEA.HI.X.SX32 R7, R11.reuse, R3.reuse, 0x1, P2 ;  /* 0x000000030b077211 */ /* 0x0c0fe200010f0eff */
[----:B------:R-:W-:Y:S01]  /*8a70*/  VIADD R11, R11, UR5 ;  /* 0x000000050b0b7c36 */ /* 0x000fe20008000000 */
[----:B---3--:R-:W-:Y:S01]  /*8a80*/  ISETP.LT.AND P2, PT, R10, UR4, !P0 ;  /* 0x000000040a007c0c */ /* 0x008fe2000c741270 */
[----:B------:R-:W3:Y:S01]  /*8a90*/  LDCU UR4, c[0x0][0x39c] ;  /* 0x00007380ff0477ac */ /* 0x000ee20008000800 */
[----:B------:R-:W-:Y:S01]  /*8aa0*/  F2FP.SATFINITE.E5M2.F32.PACK_AB_MERGE_C R125, R125, R124, RZ ;  /* 0x0000007c7d7d723e */ /* 0x000fe200048060ff */
[----:B------:R1:W-:Y:S01]  /*8ab0*/  @P1 STG.E.U8 desc[UR20][R6.64], R103 ;  /* 0x0000006706001986 */ /* 0x0003e2000c101114 */
[C---:B0-----:R-:W-:Y:S01]  /*8ac0*/  IADD3 R8, P1, PT, R11.reuse, R0, RZ ;  /* 0x000000000b087210 */ /* 0x041fe20007f3e0ff */
[----:B------:R-:W-:Y:S01]  /*8ad0*/  VIADD R10, R11, UR5 ;  /* 0x000000050b0a7c36 */ /* 0x000fe20008000000 */
[----:B------:R-:W-:Y:S01]  /*8ae0*/  PRMT R17, R125, 0x9910, RZ ;  /* 0x000099107d117816 */ /* 0x000fe200000000ff */
[----:B-----5:R-:W-:Y:S01]  /*8af0*/  VIADD R5, R2, 0x68 ;  /* 0x0000006802057836 */ /* 0x020fe20000000000 */
[----:B------:R-:W-:-:S02]  /*8b00*/  LEA.HI.X.SX32 R9, R11, R3, 0x1, P1 ;  /* 0x000000030b097211 */ /* 0x000fc400008f0eff */
[----:B------:R-:W-:Y:S01]  /*8b10*/  SHF.R.S32.HI R11, RZ, 0x8, R12 ;  /* 0x00000008ff0b7819 */ /* 0x000fe2000001140c */
[----:B------:R-:W-:Y:S01]  /*8b20*/  VIADD R12, R2, 0x6c ;  /* 0x0000006c020c7836 */ /* 0x000fe20000000000 */
[-C--:B------:R-:W-:Y:S02]  /*8b30*/  IADD3 R4, P4, PT, R10, R0.reuse, RZ ;  /* 0x000000000a047210 */ /* 0x080fe40007f9e0ff */
[----:B--2---:R-:W-:Y:S01]  /*8b40*/  ISETP.LT.AND P1, PT, R14, UR6, !P0 ;  /* 0x000000060e007c0c */ /* 0x004fe2000c721270 */
[----:B-1----:R-:W-:Y:S01]  /*8b50*/  VIADD R6, R2, 0x69 ;  /* 0x0000006902067836 */ /* 0x002fe20000000000 */
[----:B------:R0:W-:Y:S01]  /*8b60*/  @P6 STG.E.U8 desc[UR20][R8.64], R11 ;  /* 0x0000000b08006986 */ /* 0x0001e2000c101114 */
[----:B------:R-:W-:Y:S01]  /*8b70*/  ISETP.LT.AND P6, PT, R5, UR7, !P0 ;  /* 0x0000000705007c0c */ /* 0x000fe2000c7c1270 */
[----:B------:R-:W1:Y:S01]  /*8b80*/  LDCU UR6, c[0x0][0x39c] ;  /* 0x00007380ff0677ac */ /* 0x000e620008000800 */
[CC--:B------:R-:W-:Y:S01]  /*8b90*/  LEA.HI.X.SX32 R5, R10.reuse, R3.reuse, 0x1, P4 ;  /* 0x000000030a057211 */ /* 0x0c0fe200020f0eff */
[----:B------:R-:W-:Y:S01]  /*8ba0*/  VIADD R10, R10, UR5 ;  /* 0x000000050a0a7c36 */ /* 0x000fe20008000000 */
[----:B---3--:R-:W-:Y:S01]  /*8bb0*/  ISETP.LT.AND P4, PT, R6, UR4, !P0 ;  /* 0x0000000406007c0c */ /* 0x008fe2000c781270 */
[----:B------:R-:W2:Y:S01]  /*8bc0*/  LDCU UR4, c[0x0][0x39c] ;  /* 0x00007380ff0477ac */ /* 0x000ea20008000800 */
[----:B------:R-:W-:Y:S01]  /*8bd0*/  PRMT R13, R105, 0x9910, RZ ;  /* 0x00009910690d7816 */ /* 0x000fe200000000ff */
[----:B------:R3:W-:Y:S01]  /*8be0*/  @P3 STG.E.U8 desc[UR20][R4.64], R105 ;  /* 0x0000006904003986 */ /* 0x0007e2000c101114 */
[C---:B------:R-:W-:Y:S01]  /*8bf0*/  IADD3 R6, P3, PT, R10.reuse, R0, RZ ;  /* 0x000000000a067210 */ /* 0x040fe20007f7e0ff */
[----:B------:R-:W5:Y:S01]  /*8c00*/  LDCU UR7, c[0x0][0x39c] ;  /* 0x00007380ff0777ac */ /* 0x000f620008000800 */
[----:B------:R-:W-:Y:S01]  /*8c10*/  SHF.R.S32.HI R13, RZ, 0x8, R13 ;  /* 0x00000008ff0d7819 */ /* 0x000fe2000001140d */
[C---:B0-----:R-:W-:Y:S01]  /*8c20*/  VIADD R11, R10.reuse, UR5 ;  /* 0x000000050a0b7c36 */ /* 0x041fe20008000000 */
[----:B------:R-:W-:Y:S01]  /*8c30*/  LEA.HI.X.SX32 R7, R10, R3, 0x1, P3 ;  /* 0x000000030a077211 */ /* 0x000fe200018f0eff */
[----:B------:R-:W-:Y:S01]  /*8c40*/  VIADD R14, R2, 0x79 ;  /* 0x00000079020e7836 */ /* 0x000fe20000000000 */
[----:B------:R-:W-:-:S02]  /*8c50*/  PRMT R10, R107, 0x9910, RZ ;  /* 0x000099106b0a7816 */ /* 0x000fc400000000ff */
[C---:B------:R-:W-:Y:S01]  /*8c60*/  IADD3 R8, P3, PT, R11.reuse, R0, RZ ;  /* 0x000000000b087210 */ /* 0x040fe20007f7e0ff */
[----:B------:R0:W-:Y:S01]  /*8c70*/  @P5 STG.E.U8 desc[UR20][R6.64], R13 ;  /* 0x0000000d06005986 */ /* 0x0001e2000c101114 */
[----:B------:R-:W-:Y:S01]  /*8c80*/  SHF.R.S32.HI R17, RZ, 0x8, R17 ;  /* 0x00000008ff117819 */ /* 0x000fe20000011411 */
[C---:B---3--:R-:W-:Y:S01]  /*8c90*/  VIADD R4, R2.reuse, 0x6a ;  /* 0x0000006a02047836 */ /* 0x048fe20000000000 */
[C---:B------:R-:W-:Y:S01]  /*8ca0*/  LEA.HI.X.SX32 R9, R11.reuse, R3, 0x1, P3 ;  /* 0x000000030b097211 */ /* 0x040fe200018f0eff */
[----:B------:R-:W-:Y:S01]  /*8cb0*/  VIADD R11, R11, UR5 ;  /* 0x000000050b0b7c36 */ /* 0x000fe20008000000 */
[----:B------:R-:W-:Y:S01]  /*8cc0*/  F2FP.SATFINITE.E5M2.F32.PACK_AB_MERGE_C R127, R127, R126, RZ ;  /* 0x0000007e7f7f723e */ /* 0x000fe200048060ff */
[----:B------:R-:W-:Y:S01]  /*8cd0*/  VIADD R5, R2, 0x6b ;  /* 0x0000006b02057836 */ /* 0x000fe20000000000 */
[----:B--2---:R-:W-:Y:S01]  /*8ce0*/  ISETP.LT.AND P3, PT, R4, UR4, !P0 ;  /* 0x0000000404007c0c */ /* 0x004fe2000c761270 */
[----:B------:R2:W-:Y:S01]  /*8cf0*/  @P2 STG.E.U8 desc[UR20][R8.64], R107 ;  /* 0x0000006b08002986 */ /* 0x0005e2000c101114 */
[----:B------:R-:W-:Y:S01]  /*8d00*/  IADD3 R4, P2, PT, R11, R0, RZ ;  /* 0x000000000b047210 */ /* 0x000fe20007f5e0ff */
[----:B------:R-:W3:Y:S01]  /*8d10*/  LDCU UR4, c[0x0][0x39c] ;  /* 0x00007380ff0477ac */ /* 0x000ee20008000800 */
[----:B-1----:R-:W-:-:S02]  /*8d20*/  ISETP.LT.AND P5, PT, R5, UR6, !P0 ;  /* 0x0000000605007c0c */ /* 0x002fc4000c7a1270 */
[CC--:B------:R-:W-:Y:S01]  /*8d30*/  LEA.HI.X.SX32 R5, R11.reuse, R3.reuse, 0x1, P2 ;  /* 0x000000030b057211 */ /* 0x0c0fe200010f0eff */
[----:B------:R-:W-:Y:S01]  /*8d40*/  VIADD R11, R11, UR5 ;  /* 0x000000050b0b7c36 */ /* 0x000fe20008000000 */
[----:B0-----:R-:W-:Y:S01]  /*8d50*/  SHF.R.S32.HI R13, RZ, 0x8, R10 ;  /* 0x00000008ff0d7819 */ /* 0x001fe2000001140a */
[----:B------:R-:W0:Y:S01]  /*8d60*/  LDCU UR6, c[0x0][0x39c] ;  /* 0x00007380ff0677ac */ /* 0x000e220008000800 */
[----:B-----5:R-:W-:Y:S01]  /*8d70*/  ISETP.LT.AND P2, PT, R12, UR7, !P0 ;  /* 0x000000070c007c0c */ /* 0x020fe2000c741270 */
[----:B------:R-:W-:Y:S01]  /*8d80*/  VIADD R10, R11, UR5 ;  /* 0x000000050b0a7c36 */ /* 0x000fe20008000000 */
[----:B------:R-:W-:Y:S01]  /*8d90*/  F2FP.SATFINITE.E5M2.F32.PACK_AB_MERGE_C R129, R129, R128, RZ ;  /* 0x000000808181723e */ /* 0x000fe200048060ff */
[----:B------:R1:W-:Y:S01]  /*8da0*/  @P1 STG.E.U8 desc[UR20][R4.64], R13 ;  /* 0x0000000d04001986 */ /* 0x0003e2000c101114 */
[----:B------:R-:W-:Y:S01]  /*8db0*/  IADD3 R6, P1, PT, R11, R0, RZ ;  /* 0x000000000b067210 */ /* 0x000fe20007f3e0ff */
[----:B------:R-:W-:Y:S01]  /*8dc0*/  VIADD R12, R2, 0x6d ;  /* 0x0000006d020c7836 */ /* 0x000fe20000000000 */
[----:B--2---:R-:W-:Y:S01]  /*8dd0*/  PRMT R9, R109, 0x9910, RZ ;  /* 0x000099106d097816 */ /* 0x004fe200000000ff */
        /* <DEDUP_REMOVED lines=10> */
[----:B---3--:R-:W-:Y:S01]  /*8e80*/  ISETP.LT.AND P1, PT, R12, UR4, !P0 ;  /* 0x000000040c007c0c */ /* 0x008fe2000c721270 */
        /* <DEDUP_REMOVED lines=12> */
[CC--:B-----5:R-:W-:Y:S01]  /*8f50*/  IADD3 R6, P3, PT, R10.reuse, R0.reuse, RZ ;  /* 0x000000000a067210 */ /* 0x0e0fe20007f7e0ff */
[----:B---3--:R-:W-:Y:S01]  /*8f60*/  VIADD R11, R10, UR5 ;  /* 0x000000050a0b7c36 */ /* 0x008fe20008000000 */
[----:B------:R-:W3:Y:S01]  /*8f70*/  LDCU UR7, c[0x0][0x39c] ;  /* 0x00007380ff0777ac */ /* 0x000ee20008000800 */
[----:B------:R-:W-:Y:S01]  /*8f80*/  VIADD R12, R2, 0x71 ;  /* 0x00000071020c7836 */ /* 0x000fe20000000000 */
[-C--:B------:R-:W-:Y:S01]  /*8f90*/  LEA.HI.X.SX32 R7, R10, R3.reuse, 0x1, P3 ;  /* 0x000000030a077211 */ /* 0x080fe200018f0eff */
[----:B------:R-:W-:Y:S01]  /*8fa0*/  VIADD R10, R2, 0x70 ;  /* 0x00000070020a7836 */ /* 0x000fe20000000000 */
[-C--:B------:R-:W-:Y:S02]  /*8fb0*/  IADD3 R8, P3, PT, R11, R0.reuse, RZ ;  /* 0x000000000b087210 */ /* 0x080fe40007f7e0ff */
[----:B------:R-:W-:Y:S01]  /*8fc0*/  PRMT R19, R131, 0x9910, RZ ;  /* 0x0000991083137816 */ /* 0x000fe200000000ff */
        /* <DEDUP_REMOVED lines=8> */
[----:B------:R-:W-:Y:S02]  /*9050*/  SHF.R.S32.HI R19, RZ, 0x8, R19 ;  /* 0x00000008ff137819 */ /* 0x000fe40000011413 */
[C---:B------:R-:W-:Y:S01]  /*9060*/  LEA.HI.X.SX32 R5, R11.reuse, R3, 0x1, P2 ;  /* 0x000000030b057211 */ /* 0x040fe200010f0eff */
[----:B------:R-:W-:Y:S01]  /*9070*/  VIADD R11, R11, UR5 ;  /* 0x000000050b0b7c36 */ /* 0x000fe20008000000 */
[----:B-----5:R-:W-:Y:S02]  /*9080*/  SHF.R.S32.HI R13, RZ, 0x8, R10 ;  /* 0x00000008ff0d7819 */ /* 0x020fe4000001140a */
[----:B0-----:R-:W-:Y:S01]  /*9090*/  ISETP.LT.AND P2, PT, R12, UR6, !P0 ;  /* 0x000000060c007c0c */ /* 0x001fe2000c741270 */
[----:B------:R-:W0:Y:S01]  /*90a0*/  LDCU UR6, c[0x0][0x39c] ;  /* 0x00007380ff0677ac */ /* 0x000e220008000800 */
[----:B------:R-:W-:Y:S01]  /*90b0*/  PRMT R12, R115, 0x9910, RZ ;  /* 0x00009910730c7816 */ /* 0x000fe200000000ff */
[----:B------:R2:W-:Y:S01]  /*90c0*/  @P1 STG.E.U8 desc[UR20][R4.64], R13 ;  /* 0x0000000d04001986 */ /* 0x0005e2000c101114 */
[----:B------:R-:W-:Y:S01]  /*90d0*/  IADD3 R6, P1, PT, R11, R0, RZ ;  /* 0x000000000b067210 */ /* 0x000fe20007f3e0ff */
[----:B---3--:R-:W-:-:S02]  /*90e0*/  VIADD R8, R2, 0x72 ;  /* 0x0000007202087836 */ /* 0x008fc40000000000 */
[C---:B------:R-:W-:Y:S01]  /*90f0*/  VIADD R10, R11.reuse, UR5 ;  /* 0x000000050b0a7c36 */ /* 0x040fe20008000000 */
[-C--:B------:R-:W-:Y:S01]  /*9100*/  LEA.HI.X.SX32 R7, R11, R3.reuse, 0x1, P1 ;  /* 0x000000030b077211 */ /* 0x080fe200008f0eff */
[----:B------:R-:W-:Y:S01]  /*9110*/  VIADD R9, R2, 0x73 ;  /* 0x0000007302097836 */ /* 0x000fe20000000000 */
[----:B-1----:R-:W-:Y:S01]  /*9120*/  ISETP.LT.AND P1, PT, R8, UR4, !P0 ;  /* 0x0000000408007c0c */ /* 0x002fe2000c721270 */
[----:B------:R-:W-:Y:S01]  /*9130*/  IMAD.MOV.U32 R11, RZ, RZ, R12 ;  /* 0x000000ffff0b7224 */ /* 0x000fe200078e000c */
[CC--:B------:R-:W-:Y:S01]  /*9140*/  IADD3 R8, P5, PT, R10.reuse, R0.reuse, RZ ;  /* 0x000000000a087210 */ /* 0x0c0fe20007fbe0ff */
[----:B------:R1:W-:Y:S01]  /*9150*/  @P6 STG.E.U8 desc[UR20][R6.64], R115 ;  /* 0x0000007306006986 */ /* 0x0003e2000c101114 */
[----:B------:R-:W-:Y:S01]  /*9160*/  ISETP.LT.AND P6, PT, R9, UR7, !P0 ;  /* 0x0000000709007c0c */ /* 0x000fe2000c7c1270 */
[----:B------:R-:W3:Y:S01]  /*9170*/  LDCU UR4, c[0x0][0x39c] ;  /* 0x00007380ff0477ac */ /* 0x000ee20008000800 */
[CC--:B------:R-:W-:Y:S01]  /*9180*/  LEA.HI.X.SX32 R9, R10.reuse, R3.reuse, 0x1, P5 ;  /* 0x000000030a097211 */ /* 0x0c0fe200028f0eff */
[----:B------:R-:W-:Y:S01]  /*9190*/  VIADD R10, R10, UR5 ;  /* 0x000000050a0a7c36 */ /* 0x000fe20008000000 */
[----:B------:R-:W-:Y:S01]  /*91a0*/  SHF.R.S32.HI R11, RZ, 0x8, R11 ;  /* 0x00000008ff0b7819 */ /* 0x000fe2000001140b */
[C---:B--2---:R-:W-:Y:S01]  /*91b0*/  VIADD R5, R2.reuse, 0x74 ;  /* 0x0000007402057836 */ /* 0x044fe20000000000 */
[----:B------:R-:W2:Y:S01]  /*91c0*/  LDCU UR7, c[0x0][0x39c] ;  /* 0x00007380ff0777ac */ /* 0x000ea20008000800 */
[----:B------:R-:W-:Y:S01]  /*91d0*/  PRMT R13, R117, 0x9910, RZ ;  /* 0x00009910750d7816 */ /* 0x000fe200000000ff */
[----:B------:R-:W-:Y:S01]  /*91e0*/  VIADD R12, R2, 0x78 ;  /* 0x00000078020c7836 */ /* 0x000fe20000000000 */
[----:B------:R5:W-:Y:S01]  /*91f0*/  @P4 STG.E.U8 desc[UR20][R8.64], R11 ;  /* 0x0000000b08004986 */ /* 0x000be2000c101114 */
[----:B------:R-:W-:Y:S01]  /*9200*/  IADD3 R4, P4, PT, R10, R0, RZ ;  /* 0x000000000a047210 */ /* 0x000fe20007f9e0ff */
[----:B-1----:R-:W-:Y:S01]  /*9210*/  VIADD R7, R2, 0x75 ;  /* 0x0000007502077836 */ /* 0x002fe20000000000 */
[----:B0-----:R-:W-:Y:S01]  /*9220*/  ISETP.LT.AND P5, PT, R5, UR6, !P0 ;  /* 0x0000000605007c0c */ /* 0x001fe2000c7a1270 */
[----:B------:R-:W0:Y:S01]  /*9230*/  LDCU UR6, c[0x0][0x39c] ;  /* 0x00007380ff0677ac */ /* 0x000e220008000800 */
[C---:B------:R-:W-:Y:S01]  /*9240*/  LEA.HI.X.SX32 R5, R10.reuse, R3, 0x1, P4 ;  /* 0x000000030a057211 */ /* 0x040fe200020f0eff */
[----:B------:R-:W-:Y:S01]  /*9250*/  VIADD R10, R10, UR5 ;  /* 0x000000050a0a7c36 */ /* 0x000fe20008000000 */
[----:B------:R-:W-:-:S03]  /*9260*/  SHF.R.S32.HI R13, RZ, 0x8, R13 ;  /* 0x00000008ff0d7819 */ /* 0x000fc6000001140d */
[----:B------:R1:W-:Y:S01]  /*9270*/  @P3 STG.E.U8 desc[UR20][R4.64], R117 ;  /* 0x0000007504003986 */ /* 0x0003e2000c101114 */
[CC--:B------:R-:W-:Y:S01]  /*9280*/  IADD3 R6, P3, PT, R10.reuse, R0.reuse, RZ ;  /* 0x000000000a067210 */ /* 0x0c0fe20007f7e0ff */
[----:B-----5:R-:W-:Y:S01]  /*9290*/  VIADD R11, R10, UR5 ;  /* 0x000000050a0b7c36 */ /* 0x020fe20008000000 */
[----:B---3--:R-:W-:Y:S01]  /*92a0*/  ISETP.LT.AND P4, PT, R7, UR4, !P0 ;  /* 0x0000000407007c0c */ /* 0x008fe2000c781270 */
[----:B------:R-:W-:Y:S01]  /*92b0*/  VIADD R9, R2, 0x76 ;  /* 0x0000007602097836 */ /* 0x000fe20000000000 */
[-C--:B------:R-:W-:Y:S01]  /*92c0*/  LEA.HI.X.SX32 R7, R10, R3.reuse, 0x1, P3 ;  /* 0x000000030a077211 */ /* 0x080fe200018f0eff */
[----:B------:R-:W-:Y:S01]  /*92d0*/  VIADD R10, R2, 0x77 ;  /* 0x00000077020a7836 */ /* 0x000fe20000000000 */
[----:B------:R-:W-:Y:S01]  /*92e0*/  IADD3 R8, P3, PT, R11, R0, RZ ;  /* 0x000000000b087210 */ /* 0x000fe20007f7e0ff */
[----:B------:R-:W3:Y:S02]  /*92f0*/  LDCU UR4, c[0x0][0x39c] ;  /* 0x00007380ff0477ac */ /* 0x000ee40008000800 */
        /* <DEDUP_REMOVED lines=8> */
[C---:B------:R-:W-:Y:S01]  /*9380*/  IADD3 R4, P1, PT, R11.reuse, R0, RZ ;  /* 0x000000000b047210 */ /* 0x040fe20007f3e0ff */
[C---:B------:R-:W-:Y:S01]  /*9390*/  VIADD R10, R11.reuse, UR5 ;  /* 0x000000050b0a7c36 */ /* 0x040fe20008000000 */
[----:B------:R-:W1:Y:S01]  /*93a0*/  LDCU UR6, c[0x0][0x39c] ;  /* 0x00007380ff0677ac */ /* 0x000e620008000800 */
[----:B-----5:R-:W-:Y:S01]  /*93b0*/  IMAD.MOV.U32 R6, RZ, RZ, R5 ;  /* 0x000000ffff067224 */ /* 0x020fe200078e0005 */
[----:B------:R-:W-:Y:S01]  /*93c0*/  LEA.HI.X.SX32 R5, R11, R3, 0x1, P1 ;  /* 0x000000030b057211 */ /* 0x000fe200008f0eff */
[----:B------:R-:W-:-:S03]  /*93d0*/  VIADD R13, R2, 0x7a ;  /* 0x0000007a020d7836 */ /* 0x000fc60000000000 */
[----:B------:R-:W-:Y:S02]  /*93e0*/  SHF.R.S32.HI R11, RZ, 0x8, R6 ;  /* 0x00000008ff0b7819 */ /* 0x000fe40000011406 */
[----:B------:R-:W-:-:S03]  /*93f0*/  IADD3 R6, P1, PT, R10, R0, RZ ;  /* 0x000000000a067210 */ /* 0x000fc60007f3e0ff */
[----:B------:R5:W-:Y:S01]  /*9400*/  @P6 STG.E.U8 desc[UR20][R4.64], R11 ;  /* 0x0000000b04006986 */ /* 0x000be2000c101114 */
[CC--:B------:R-:W-:Y:S01]  /*9410*/  LEA.HI.X.SX32 R7, R10.reuse, R3.reuse, 0x1, P1 ;  /* 0x000000030a077211 */ /* 0x0c0fe200008f0eff */
[----:B------:R-:W-:Y:S01]  /*9420*/  VIADD R10, R10, UR5 ;  /* 0x000000050a0a7c36 */ /* 0x000fe20008000000 */
[----:B---3--:R-:W-:Y:S01]  /*9430*/  ISETP.LT.AND P1, PT, R12, UR4, !P0 ;  /* 0x000000040c007c0c */ /* 0x008fe2000c721270 */
[----:B------:R-:W3:Y:S01]  /*9440*/  LDCU UR4, c[0x0][0x39c] ;  /* 0x00007380ff0477ac */ /* 0x000ee20008000800 */
[----:B------:R-:W-:Y:S01]  /*9450*/  PRMT R12, R121, 0x9910, RZ ;  /* 0x00009910790c7816 */ /* 0x000fe200000000ff */
[----:B------:R4:W-:Y:S01]  /*9460*/  @P5 STG.E.U8 desc[UR20][R6.64], R121 ;  /* 0x0000007906005986 */ /* 0x0009e2000c101114 */
[----:B0-----:R-:W-:Y:S02]  /*9470*/  IADD3 R8, P5, PT, R10, R0, RZ ;  /* 0x000000000a087210 */ /* 0x001fe40007fbe0ff */
[----:B-1----:R-:W-:Y:S01]  /*9480*/  ISETP.LT.AND P6, PT, R14, UR6, !P0 ;  /* 0x000000060e007c0c */ /* 0x002fe2000c7c1270 */
[----:B------:R-:W0:Y:S01]  /*9490*/  LDCU UR6, c[0x0][0x39c] ;  /* 0x00007380ff0677ac */ /* 0x000e220008000800 */
[C---:B------:R-:W-:Y:S01]  /*94a0*/  LEA.HI.X.SX32 R9, R10.reuse, R3, 0x1, P5 ;  /* 0x000000030a097211 */ /* 0x040fe200028f0eff */
[----:B------:R-:W-:Y:S01]  /*94b0*/  VIADD R10, R10, UR5 ;  /* 0x000000050a0a7c36 */ /* 0x000fe20008000000 */
[----:B-----5:R-:W-:Y:S01]  /*94c0*/  SHF.R.S32.HI R11, RZ, 0x8, R12 ;  /* 0x00000008ff0b7819 */ /* 0x020fe2000001140c */
[----:B------:R-:W-:Y:S01]  /*94d0*/  VIADD R12, R2, 0x7c ;  /* 0x0000007c020c7836 */ /* 0x000fe20000000000 */
[----:B--2---:R-:W-:-:S02]  /*94e0*/  ISETP.LT.AND P5, PT, R13, UR7, !P0 ;  /* 0x000000070d007c0c */ /* 0x004fc4000c7a1270 */
[----:B------:R-:W-:Y:S01]  /*94f0*/  PRMT R13, R123, 0x9910, RZ ;  /* 0x000099107b0d7816 */ /* 0x000fe200000000ff */
[----:B------:R1:W-:Y:S01]  /*9500*/  @P4 STG.E.U8 desc[UR20][R8.64], R11 ;  /* 0x0000000b08004986 */ /* 0x0003e2000c101114 */
[-C--:B------:R-:W-:Y:S01]  /*9510*/  IADD3 R4, P4, PT, R10, R0.reuse, RZ ;  /* 0x000000000a047210 */ /* 0x080fe20007f9e0ff */
[----:B----4-:R-:W-:Y:S01]  /*9520*/  VIADD R6, R2, 0x7b ;  /* 0x0000007b02067836 */ /* 0x010fe20000000000 */
[----:B------:R-:W-:Y:S02]  /*9530*/  SHF.R.S32.HI R13, RZ, 0x8, R13 ;  /* 0x00000008ff0d7819 */ /* 0x000fe4000001140d */
[C---:B------:R-:W-:Y:S01]  /*9540*/  LEA.HI.X.SX32 R5, R10.reuse, R3, 0x1, P4 ;  /* 0x000000030a057211 */ /* 0x040fe200020f0eff */
[----:B------:R-:W-:Y:S01]  /*9550*/  VIADD R10, R10, UR5 ;  /* 0x000000050a0a7c36 */ /* 0x000fe20008000000 */
[----:B---3--:R-:W-:Y:S01]  /*9560*/  ISETP.LT.AND P4, PT, R6, UR4, !P0 ;  /* 0x0000000406007c0c */ /* 0x008fe2000c781270 */
[----:B------:R-:W2:Y:S02]  /*9570*/  LDCU UR4, c[0x0][0x39c] ;  /* 0x00007380ff0477ac */ /* 0x000ea40008000800 */
[----:B------:R3:W-:Y:S01]  /*9580*/  @P2 STG.E.U8 desc[UR20][R4.64], R123 ;  /* 0x0000007b04002986 */ /* 0x0007e2000c101114 */
[C---:B------:R-:W-:Y:S01]  /*9590*/  IADD3 R6, P2, PT, R10.reuse, R0, RZ ;  /* 0x000000000a067210 */ /* 0x040fe20007f5e0ff */
[----:B-1----:R-:W-:-:S03]  /*95a0*/  VIADD R11, R10, UR5 ;  /* 0x000000050a0b7c36 */ /* 0x002fc60008000000 */
[-C--:B------:R-:W-:Y:S01]  /*95b0*/  LEA.HI.X.SX32 R7, R10, R3.reuse, 0x1, P2 ;  /* 0x000000030a077211 */ /* 0x080fe200010f0eff */
[C---:B------:R-:W-:Y:S01]  /*95c0*/  VIADD R10, R2.reuse, 0x7d ;  /* 0x0000007d020a7836 */ /* 0x040fe20000000000 */
[CC--:B------:R-:W-:Y:S01]  /*95d0*/  IADD3 R8, P2, PT, R11.reuse, R0.reuse, RZ ;  /* 0x000000000b087210 */ /* 0x0c0fe20007f5e0ff */
[----:B------:R-:W-:Y:S02]  /*95e0*/  VIADD R2, R2, 0x7f ;  /* 0x0000007f02027836 */ /* 0x000fe40000000000 */
[----:B------:R1:W-:Y:S01]  /*95f0*/  @P3 STG.E.U8 desc[UR20][R6.64], R13 ;  /* 0x0000000d06003986 */ /* 0x0003e2000c101114 */
[CC--:B------:R-:W-:Y:S01]  /*9600*/  LEA.HI.X.SX32 R9, R11.reuse, R3.reuse, 0x1, P2 ;  /* 0x000000030b097211 */ /* 0x0c0fe200010f0eff */
[----:B------:R-:W-:Y:S01]  /*9610*/  VIADD R11, R11, UR5 ;  /* 0x000000050b0b7c36 */ /* 0x000fe20008000000 */
[----:B0-----:R-:W-:Y:S01]  /*9620*/  ISETP.LT.AND P3, PT, R12, UR6, !P0 ;  /* 0x000000060c007c0c */ /* 0x001fe2000c761270 */
[----:B------:R-:W0:Y:S02]  /*9630*/  LDCU UR6, c[0x0][0x39c] ;  /* 0x00007380ff0677ac */ /* 0x000e240008000800 */
[----:B------:R4:W-:Y:S01]  /*9640*/  @P1 STG.E.U8 desc[UR20][R8.64], R125 ;  /* 0x0000007d08001986 */ /* 0x0009e2000c101114 */
[----:B--2---:R-:W-:Y:S01]  /*9650*/  ISETP.LT.AND P2, PT, R10, UR4, !P0 ;  /* 0x000000040a007c0c */ /* 0x004fe2000c741270 */
[C---:B------:R-:W-:Y:S01]  /*9660*/  VIADD R10, R11.reuse, UR5 ;  /* 0x000000050b0a7c36 */ /* 0x040fe20008000000 */
[CC--:B---3--:R-:W-:Y:S01]  /*9670*/  IADD3 R4, P1, PT, R11.reuse, R0.reuse, RZ ;  /* 0x000000000b047210 */ /* 0x0c8fe20007f3e0ff */
[----:B------:R-:W2:Y:S03]  /*9680*/  LDCU UR4, c[0x0][0x39c] ;  /* 0x00007380ff0477ac */ /* 0x000ea60008000800 */
[----:B------:R-:W-:Y:S01]  /*9690*/  LEA.HI.X.SX32 R5, R11, R3, 0x1, P1 ;  /* 0x000000030b057211 */ /* 0x000fe200008f0eff */
[C---:B------:R-:W-:Y:S01]  /*96a0*/  VIADD R11, R10.reuse, UR5 ;  /* 0x000000050a0b7c36 */ /* 0x040fe20008000000 */
[----:B-1----:R-:W-:-:S03]  /*96b0*/  IADD3 R6, P1, PT, R10, R0, RZ ;  /* 0x000000000a067210 */ /* 0x002fc60007f3e0ff */
[C---:B------:R-:W-:Y:S01]  /*96c0*/  VIADD R13, R11.reuse, UR5 ;  /* 0x000000050b0d7c36 */ /* 0x040fe20008000000 */
[----:B------:R1:W-:Y:S01]  /*96d0*/  @P6 STG.E.U8 desc[UR20][R4.64], R17 ;  /* 0x0000001104006986 */ /* 0x0003e2000c101114 */
[-C--:B----4-:R-:W-:Y:S02]  /*96e0*/  IADD3 R8, P6, PT, R11, R0.reuse, RZ ;  /* 0x000000000b087210 */ /* 0x090fe40007fde0ff */
[----:B------:R-:W-:Y:S01]  /*96f0*/  VIADD R14, R13, UR5 ;  /* 0x000000050d0e7c36 */ /* 0x000fe20008000000 */
[-C--:B------:R-:W-:Y:S02]  /*9700*/  LEA.HI.X.SX32 R7, R10, R3.reuse, 0x1, P1 ;  /* 0x000000030a077211 */ /* 0x080fe400008f0eff */
[-C--:B------:R-:W-:Y:S01]  /*9710*/  LEA.HI.X.SX32 R9, R11, R3.reuse, 0x1, P6 ;  /* 0x000000030b097211 */ /* 0x080fe200030f0eff */
[C---:B------:R-:W-:Y:S01]  /*9720*/  VIADD R15, R14.reuse, UR5 ;  /* 0x000000050e0f7c36 */ /* 0x040fe20008000000 */
[-C--:B------:R-:W-:Y:S01]  /*9730*/  IADD3 R10, P1, PT, R13, R0.reuse, RZ ;  /* 0x000000000d0a7210 */ /* 0x080fe20007f3e0ff */
[----:B------:R3:W-:Y:S01]  /*9740*/  @P5 STG.E.U8 desc[UR20][R6.64], R127 ;  /* 0x0000007f06005986 */ /* 0x0007e2000c101114 */
[----:B------:R-:W-:Y:S01]  /*9750*/  IADD3 R12, P6, PT, R14, R0, RZ ;  /* 0x000000000e0c7210 */ /* 0x000fe20007fde0ff */
[----:B------:R-:W-:Y:S01]  /*9760*/  VIADD R16, R15, UR5 ;  /* 0x000000050f107c36 */ /* 0x000fe20008000000 */
[----:B------:R-:W-:-:S02]  /*9770*/  LEA.HI.X.SX32 R11, R13, R3, 0x1, P1 ;  /* 0x000000030d0b7211 */ /* 0x000fc400008f0eff */
[-C--:B------:R-:W-:Y:S02]  /*9780*/  LEA.HI.X.SX32 R13, R14, R3.reuse, 0x1, P6 ;  /* 0x000000030e0d7211 */ /* 0x080fe400030f0eff */
[----:B-1----:R-:W-:Y:S02]  /*9790*/  IADD3 R4, P6, PT, R16, R0, RZ ;  /* 0x0000000010047210 */ /* 0x002fe40007fde0ff */
[----:B------:R-:W-:Y:S02]  /*97a0*/  PRMT R14, R127, 0x9910, RZ ;  /* 0x000099107f0e7816 */ /* 0x000fe400000000ff */
[----:B--2---:R-:W-:Y:S02]  /*97b0*/  ISETP.LT.AND P1, PT, R18, UR4, !P0 ;  /* 0x0000000412007c0c */ /* 0x004fe4000c721270 */
[----:B0-----:R-:W-:Y:S02]  /*97c0*/  ISETP.LT.AND P0, PT, R2, UR6, !P0 ;  /* 0x0000000602007c0c */ /* 0x001fe4000c701270 */
[----:B------:R-:W-:-:S02]  /*97d0*/  LEA.HI.X.SX32 R5, R16, R3, 0x1, P6 ;  /* 0x0000000310057211 */ /* 0x000fc400030f0eff */
[----:B------:R-:W-:Y:S01]  /*97e0*/  IADD3 R2, P6, PT, R15, R0, RZ ;  /* 0x000000000f027210 */ /* 0x000fe20007fde0ff */
[----:B------:R-:W-:Y:S01]  /*97f0*/  IMAD.MOV.U32 R0, RZ, RZ, R14 ;  /* 0x000000ffff007224 */ /* 0x000fe200078e000e */
[----:B------:R-:W-:Y:S02]  /*9800*/  PRMT R17, R129, 0x9910, RZ ;  /* 0x0000991081117816 */ /* 0x000fe400000000ff */
[----:B------:R-:W-:Y:S02]  /*9810*/  LEA.HI.X.SX32 R3, R15, R3, 0x1, P6 ;  /* 0x000000030f037211 */ /* 0x000fe400030f0eff */
[----:B------:R-:W-:Y:S02]  /*9820*/  SHF.R.S32.HI R15, RZ, 0x8, R0 ;  /* 0x00000008ff0f7819 */ /* 0x000fe40000011400 */
[----:B------:R-:W-:-:S03]  /*9830*/  SHF.R.S32.HI R17, RZ, 0x8, R17 ;  /* 0x00000008ff117819 */ /* 0x000fc60000011411 */
[----:B------:R3:W-:Y:S04]  /*9840*/  @P4 STG.E.U8 desc[UR20][R8.64], R15 ;  /* 0x0000000f08004986 */ /* 0x0007e8000c101114 */
[----:B------:R3:W-:Y:S04]  /*9850*/  @P3 STG.E.U8 desc[UR20][R10.64], R129 ;  /* 0x000000810a003986 */ /* 0x0007e8000c101114 */
[----:B------:R3:W-:Y:S04]  /*9860*/  @P2 STG.E.U8 desc[UR20][R12.64], R17 ;  /* 0x000000110c002986 */ /* 0x0007e8000c101114 */
[----:B------:R3:W-:Y:S04]  /*9870*/  @P1 STG.E.U8 desc[UR20][R2.64], R131 ;  /* 0x0000008302001986 */ /* 0x0007e8000c101114 */
[----:B------:R3:W-:Y:S01]  /*9880*/  @P0 STG.E.U8 desc[UR20][R4.64], R19 ;  /* 0x0000001304000986 */ /* 0x0007e2000c101114 */
[----:B------:R-:W-:Y:S06]  /*9890*/  BAR.SYNC.DEFER_BLOCKING 0x0 ;  /* 0x0000000000007b1d */ /* 0x000fec0000010000 */
[----:B------:R-:W-:Y:S05]  /*98a0*/  BRA.U UP0, `(.L_x_19) ;  /* 0x0000000100a07547 */ /* 0x000fea000b800000 */
[----:B------:R-:W0:Y:S01]  /*98b0*/  S2UR UR5, SR_CgaCtaId ;  /* 0x00000000000579c3 */ /* 0x000e220000008800 */
[----:B------:R-:W-:Y:S01]  /*98c0*/  NOP ;  /* 0x0000000000007918 */ /* 0x000fe20000000000 */
[----:B------:R-:W-:Y:S01]  /*98d0*/  UMOV UR4, 0x50 ;  /* 0x0000005000047882 */ /* 0x000fe20000000000 */
[----:B------:R-:W-:Y:S02]  /*98e0*/  IMAD.U32 R0, RZ, RZ, UR15 ;  /* 0x0000000fff007e24 */ /* 0x000fe4000f8e00ff */
[----:B---3--:R-:W-:Y:S02]  /*98f0*/  IMAD.MOV.U32 R3, RZ, RZ, 0xf ;  /* 0x0000000fff037424 */ /* 0x008fe400078e00ff */
[----:B------:R-:W-:Y:S01]  /*9900*/  IMAD.MOV.U32 R7, RZ, RZ, 0x1 ;  /* 0x00000001ff077424 */ /* 0x000fe200078e00ff */
[----:B------:R-:W-:-:S04]  /*9910*/  LOP3.LUT R0, R0, 0xffff, RZ, 0xc0, !PT ;  /* 0x0000ffff00007812 */ /* 0x000fc800078ec0ff */
[----:B------:R-:W-:-:S05]  /*9920*/  SHF.R.U32.HI R0, RZ, 0x5, R0 ;  /* 0x00000005ff007819 */ /* 0x000fca0000011600 */
[----:B------:R-:W-:Y:S01]  /*9930*/  VIADD R2, R0, 0x10 ;  /* 0x0000001000027836 */ /* 0x000fe20000000000 */
[----:B------:R-:W-:Y:S01]  /*9940*/  SHF.L.U32 R0, R3, R0, RZ ;  /* 0x0000000003007219 */ /* 0x000fe200000006ff */
[----:B0-----:R-:W-:-:S03]  /*9950*/  ULEA UR6, UR5, UR4, 0x18 ;  /* 0x0000000405067291 */ /* 0x001fc6000f8ec0ff */
[----:B------:R-:W-:-:S04]  /*9960*/  SHF.L.U32 R3, R7, R2, RZ ;  /* 0x0000000207037219 */ /* 0x000fc800000006ff */
[----:B------:R-:W-:Y:S02]  /*9970*/  LOP3.LUT R0, R3, R0, RZ, 0xfc, !PT ;  /* 0x0000000003007212 */ /* 0x000fe400078efcff */
[----:B------:R-:W0:Y:S02]  /*9980*/  LDS R5, [UR6] ;  /* 0x00000006ff057984 */ /* 0x000e240008000800 */
[C---:B------:R-:W-:Y:S02]  /*9990*/  LOP3.LUT R2, R0.reuse, 0xffff, RZ, 0xc0, !PT ;  /* 0x0000ffff00027812 */ /* 0x040fe400078ec0ff */
[----:B0-----:R-:W-:-:S04]  /*99a0*/  LOP3.LUT R3, R0, 0xffff, R5, 0x80, !PT ;  /* 0x0000ffff00037812 */ /* 0x001fc800078e8005 */
[----:B------:R-:W-:-:S13]  /*99b0*/  ISETP.NE.AND P0, PT, R3, R2, PT ;  /* 0x000000020300720c */ /* 0x000fda0003f05270 */
[----:B------:R-:W-:Y:S05]  /*99c0*/  @P0 BRA `(.L_x_20) ;  /* 0x0000000000500947 */ /* 0x000fea0003800000 */
[----:B------:R-:W-:Y:S02]  /*99d0*/  SHF.R.U32.HI R5, RZ, 0x10, R5 ;  /* 0x00000010ff057819 */ /* 0x000fe40000011605 */
[----:B------:R-:W-:-:S04]  /*99e0*/  SHF.R.U32.HI R2, RZ, 0x10, R0 ;  /* 0x00000010ff027819 */ /* 0x000fc80000011600 */
[----:B------:R-:W-:-:S04]  /*99f0*/  LOP3.LUT R5, R5, R2, RZ, 0xc0, !PT ;  /* 0x0000000205057212 */ /* 0x000fc800078ec0ff */
[----:B------:R-:W-:-:S13]  /*9a00*/  ISETP.NE.AND P0, PT, R5, R2, PT ;  /* 0x000000020500720c */ /* 0x000fda0003f05270 */
[----:B------:R-:W-:Y:S05]  /*9a10*/  @P0 BRA `(.L_x_21) ;  /* 0x0000000000300947 */ /* 0x000fea0003800000 */
[----:B------:R-:W-:Y:S01]  /*9a20*/  R2UR UR4, R0 ;  /* 0x00000000000472ca */ /* 0x000fe200000e0000 */
[----:B------:R-:W-:Y:S01]  /*9a30*/  VOTEU.ANY UR5, UPT, PT ;  /* 0x0000000000057886 */ /* 0x000fe200038e0100 */
[----:B------:R-:W0:Y:S01]  /*9a40*/  S2R R0, SR_LANEID ;  /* 0x0000000000007919 */ /* 0x000e220000000000 */
[----:B------:R-:W-:-:S10]  /*9a50*/  UFLO.U32 UR5, UR5 ;  /* 0x00000005000572bd */ /* 0x000fd400080e0000 */
[----:B------:R-:W-:-:S06]  /*9a60*/  ULOP3.LUT UR4, URZ, UR4, URZ, 0x33, !UPT ;  /* 0x00000004ff047292 */ /* 0x000fcc000f8e33ff */
[----:B------:R-:W-:-:S04]  /*9a70*/  IMAD.U32 R2, RZ, RZ, UR4 ;  /* 0x00000004ff027e24 */ /* 0x000fc8000f8e00ff */
[----:B------:R-:W1:Y:S02]  /*9a80*/  REDUX UR7, R2 ;  /* 0x00000000020773c4 */ /* 0x000e640000000000 */
[----:B------:R2:W-:Y:S01]  /*9a90*/  UTCATOMSWS.AND URZ, UR4 ;  /* 0x0000000400ff79e3 */ /* 0x0005e20008000000 */
[----:B0-----:R-:W-:Y:S01]  /*9aa0*/  ISETP.EQ.U32.AND P0, PT, R0, UR5, PT ;  /* 0x0000000500007c0c */ /* 0x001fe2000bf02070 */
[----:B-1----:R-:W-:-:S12]  /*9ab0*/  IMAD.U32 R0, RZ, RZ, UR7 ;  /* 0x00000007ff007e24 */ /* 0x002fd8000f8e00ff */
[----:B------:R2:W-:Y:S01]  /*9ac0*/  @P0 ATOMS.AND RZ, [UR6], R0 ;  /* 0x00000000ffff098c */ /* 0x0005e2000a800006 */
[----:B------:R-:W-:Y:S05]  /*9ad0*/  BRA `(.L_x_19) ;  /* 0x0000000000147947 */ /* 0x000fea0003800000 */
.L_x_21:
[----:B------:R-:W-:-:S07]  /*9ae0*/  MOV R2, 0x9b00 ;  /* 0x00009b0000027802 */ /* 0x000fce0000000f00 */
[----:B------:R-:W-:Y:S05]  /*9af0*/  CALL.REL.NOINC `($__internal_0_$__cuda_sm10x_tcgen05_guardrail_trap_col_being_dealloced_not_returned_by_alloc) ;  /* 0x00000000005c7944 */ /* 0x000fea0003c00000 */
[----:B------:R-:W-:Y:S05]  /*9b00*/  BRA `(.L_x_19) ;  /* 0x0000000000087947 */ /* 0x000fea0003800000 */
.L_x_20:
[----:B------:R-:W-:-:S07]  /*9b10*/  MOV R2, 0x9b30 ;  /* 0x00009b3000027802 */ /* 0x000fce0000000f00 */
[----:B------:R-:W-:Y:S05]  /*9b20*/  CALL.REL.NOINC `($__internal_2_$__cuda_sm10x_tcgen05_guardrail_trap_unallocated_columns_being_dealloced) ;  /* 0x0000000000687944 */ /* 0x000fea0003c00000 */
.L_x_19:
[----:B------:R-:W-:Y:S01]  /*9b30*/  NOP ;  /* 0x0000000000007918 */ /* 0x000fe20000000000 */
[----:B--2---:R-:W-:Y:S05]  /*9b40*/  EXIT ;  /* 0x000000000000794d */ /* 0x004fea0003800000 */
.L_x_7:
[----:B------:R-:W-:-:S07]  /*9b50*/  IMAD.MOV.U32 R3, RZ, RZ, R2 ;  /* 0x000000ffff037224 */ /* 0x000fce00078e0002 */
.L_x_22:
[----:B0-----:R0:W1:Y:S02]  /*9b60*/  SYNCS.PHASECHK.TRANS64.TRYWAIT P1, [R7+URZ], R3 ;  /* 0x00000003070075a7 */ /* 0x00106400080211ff */
[----:B-1----:R-:W-:Y:S05]  /*9b70*/  @!P1 NANOSLEEP.SYNCS 0x989680 ;  /* 0x009896800000995d */ /* 0x002fea0003900000 */
[----:B------:R-:W1:Y:S02]  /*9b80*/  @!P1 SYNCS.PHASECHK.TRANS64 P1, [R7+URZ], R3 ;  /* 0x00000003070095a7 */ /* 0x000e6400080210ff */
[----:B-1----:R-:W-:Y:S05]  /*9b90*/  @!P1 BRA `(.L_x_22) ;  /* 0xfffffffc00f09947 */ /* 0x002fea000383ffff */
[----:B------:R-:W-:Y:S05]  /*9ba0*/  BRA `(.L_x_6) ;  /* 0xffffff6400e07947 */ /* 0x000fea000383ffff */
.L_x_10:
[----:B------:R-:W-:-:S07]  /*9bb0*/  IMAD.MOV.U32 R3, RZ, RZ, R2 ;  /* 0x000000ffff037224 */ /* 0x000fce00078e0002 */
.L_x_23:
[----:B0-----:R0:W1:Y:S02]  /*9bc0*/  SYNCS.PHASECHK.TRANS64.TRYWAIT P0, [R9+URZ], R3 ;  /* 0x00000003090075a7 */ /* 0x00106400080011ff */
[----:B-1----:R-:W-:Y:S05]  /*9bd0*/  @!P0 NANOSLEEP.SYNCS 0x989680 ;  /* 0x009896800000895d */ /* 0x002fea0003900000 */
[----:B------:R-:W1:Y:S02]  /*9be0*/  @!P0 SYNCS.PHASECHK.TRANS64 P0, [R9+URZ], R3 ;  /* 0x00000003090085a7 */ /* 0x000e6400080010ff */
[----:B-1----:R-:W-:Y:S05]  /*9bf0*/  @!P0 BRA `(.L_x_23) ;  /* 0xfffffffc00f08947 */ /* 0x002fea000383ffff */
[----:B------:R-:W-:Y:S05]  /*9c00*/  BRA `(.L_x_9) ;  /* 0xffffff6800447947 */ /* 0x000fea000383ffff */
.L_x_14:
[----:B------:R-:W0:Y:S02]  /*9c10*/  SYNCS.PHASECHK.TRANS64.TRYWAIT P5, [UR11], R10 ;  /* 0x0000000aff0075a7 */ /* 0x000e2400080a110b */
[----:B0-----:R-:W-:Y:S05]  /*9c20*/  @!P5 BRA `(.L_x_14) ;  /* 0xfffffffc00f8d947 */ /* 0x001fea000383ffff */
[----:B------:R-:W-:Y:S05]  /*9c30*/  BRA `(.L_x_24) ;  /* 0xffffffa000ac7947 */ /* 0x000fea000383ffff */
.L_x_18:
[----:B------:R-:W0:Y:S02]  /*9c40*/  SYNCS.PHASECHK.TRANS64.TRYWAIT P0, [UR11], R3 ;  /* 0x00000003ff0075a7 */ /* 0x000e24000800110b */
[----:B0-----:R-:W-:Y:S05]  /*9c50*/  @!P0 BRA `(.L_x_18) ;  /* 0xfffffffc00f88947 */ /* 0x001fea000383ffff */
[----:B------:R-:W-:Y:S05]  /*9c60*/  BRA `(.L_x_17) ;  /* 0xffffffb400d87947 */ /* 0x000fea000383ffff */
        .weak           $__internal_0_$__cuda_sm10x_tcgen05_guardrail_trap_col_being_dealloced_not_returned_by_alloc
        .type           $__internal_0_$__cuda_sm10x_tcgen05_guardrail_trap_col_being_dealloced_not_returned_by_alloc,@function
        .size           $__internal_0_$__cuda_sm10x_tcgen05_guardrail_trap_col_being_dealloced_not_returned_by_alloc,($__internal_1_$__cuda_sm10x_tcgen05_guardrail_trap_phase_invalid_during_alloc - $__internal_0_$__cuda_sm10x_tcgen05_guardrail_trap_col_being_dealloced_not_returned_by_alloc)
$__internal_0_$__cuda_sm10x_tcgen05_guardrail_trap_col_being_dealloced_not_returned_by_alloc:
[----:B------:R-:W-:Y:S05]  /*9c70*/  BPT.TRAP 0x1 ;  /* 0x000000040000795c */ /* 0x000fea0000300000 */
[----:B------:R-:W-:-:S04]  /*9c80*/  IMAD.MOV.U32 R3, RZ, RZ, 0x0 ;  /* 0x00000000ff037424 */ /* 0x000fc800078e00ff */
[----:B------:R-:W-:Y:S05]  /*9c90*/  RET.REL.NODEC R2 `(matmul_kernel) ;  /* 0xffffff6002d87950 */ /* 0x000fea0003c3ffff */
        .weak           $__internal_1_$__cuda_sm10x_tcgen05_guardrail_trap_phase_invalid_during_alloc
        .type           $__internal_1_$__cuda_sm10x_tcgen05_guardrail_trap_phase_invalid_during_alloc,@function
        .size           $__internal_1_$__cuda_sm10x_tcgen05_guardrail_trap_phase_invalid_during_alloc,($__internal_2_$__cuda_sm10x_tcgen05_guardrail_trap_unallocated_columns_being_dealloced - $__internal_1_$__cuda_sm10x_tcgen05_guardrail_trap_phase_invalid_during_alloc)
$__internal_1_$__cuda_sm10x_tcgen05_guardrail_trap_phase_invalid_during_alloc:
[----:B------:R-:W-:Y:S05]  /*9ca0*/  BPT.TRAP 0x1 ;  /* 0x000000040000795c */ /* 0x000fea0000300000 */
[----:B------:R-:W-:-:S04]  /*9cb0*/  IMAD.MOV.U32 R3, RZ, RZ, 0x0 ;  /* 0x00000000ff037424 */ /* 0x000fc800078e00ff */
[----:B------:R-:W-:Y:S05]  /*9cc0*/  RET.REL.NODEC R2 `(matmul_kernel) ;  /* 0xffffff6002cc7950 */ /* 0x000fea0003c3ffff */
        .weak           $__internal_2_$__cuda_sm10x_tcgen05_guardrail_trap_unallocated_columns_being_dealloced
        .type           $__internal_2_$__cuda_sm10x_tcgen05_guardrail_trap_unallocated_columns_being_dealloced,@function
        .size           $__internal_2_$__cuda_sm10x_tcgen05_guardrail_trap_unallocated_columns_being_dealloced,(.L_x_28 - $__internal_2_$__cuda_sm10x_tcgen05_guardrail_trap_unallocated_columns_being_dealloced)
$__internal_2_$__cuda_sm10x_tcgen05_guardrail_trap_unallocated_columns_being_dealloced:
[----:B------:R-:W-:Y:S05]  /*9cd0*/  BPT.TRAP 0x1 ;  /* 0x000000040000795c */ /* 0x000fea0000300000 */
[----:B------:R-:W-:-:S04]  /*9ce0*/  IMAD.MOV.U32 R3, RZ, RZ, 0x0 ;  /* 0x00000000ff037424 */ /* 0x000fc800078e00ff */
[----:B------:R-:W-:Y:S05]  /*9cf0*/  RET.REL.NODEC R2 `(matmul_kernel) ;  /* 0xffffff6002c07950 */ /* 0x000fea0003c3ffff */
.L_x_25:
[----:B------:R-:W-:-:S00]  /*9d00*/  BRA `(.L_x_25) ;  /* 0xfffffffc00fc7947 */ /* 0x000fc0000383ffff */
[----:B------:R-:W-:-:S00]  /*9d10*/  NOP ;  /* 0x0000000000007918 */ /* 0x000fc00000000000 */
        /* <DEDUP_REMOVED lines=14> */
.L_x_28:


//--------------------- .nv.shared.matmul_kernel  --------------------------
	.section	.nv.shared.matmul_kernel,"aw",@nobits
	.sectionflags	@""
	.align	16
	.zero		1024


//--------------------- .nv.shared.reserved.0     --------------------------
	.section	.nv.shared.reserved.0,"aw",@nobits
	.align	8
	.weak		__nv_reservedSMEM_offset_0_alias
	.size		__nv_reservedSMEM_offset_0_alias, 0, 64
	.other		__nv_reservedSMEM_offset_0_alias,@"STO_CUDA_RESERVED_SHARED STV_DEFAULT"
__nv_reservedSMEM_offset_0_alias:
	.zero		0
.nv.shared.reserved.0:
	.zero		64
	.weak		__nv_reservedSMEM_allocation_phase
	.type		__nv_reservedSMEM_allocation_phase,@object
	.size		__nv_reservedSMEM_allocation_phase,(.L_0 - __nv_reservedSMEM_allocation_phase)
__nv_reservedSMEM_allocation_phase:
	.zero		1
.L_0:
	.zero		7
	.weak		__nv_reservedSMEM_devtool_atexit_pc
	.type		__nv_reservedSMEM_devtool_atexit_pc,@object
	.size		__nv_reservedSMEM_devtool_atexit_pc,(__nv_reservedSMEM_allocation_mask - __nv_reservedSMEM_devtool_atexit_pc)
__nv_reservedSMEM_devtool_atexit_pc:
	.zero		8
	.weak		__nv_reservedSMEM_allocation_mask
	.type		__nv_reservedSMEM_allocation_mask,@object
	.size		__nv_reservedSMEM_allocation_mask,(.L_2 - __nv_reservedSMEM_allocation_mask)
__nv_reservedSMEM_allocation_mask:
	.zero		4
.L_2:
	.zero		4
	.weak		__nv_reservedSMEM_tmem_allocation_pipeline_mbarrier
	.type		__nv_reservedSMEM_tmem_allocation_pipeline_mbarrier,@object
	.size		__nv_reservedSMEM_tmem_allocation_pipeline_mbarrier,(__nv_reservedSMEM_tmem_allocation_pipeline_mbarrier_parity - __nv_reservedSMEM_tmem_allocation_pipeline_mbarrier)
__nv_reservedSMEM_tmem_allocation_pipeline_mbarrier:
	.zero		8
	.weak		__nv_reservedSMEM_tmem_allocation_pipeline_mbarrier_parity
	.type		__nv_reservedSMEM_tmem_allocation_pipeline_mbarrier_parity,@object
	.size		__nv_reservedSMEM_tmem_allocation_pipeline_mbarrier_parity,(.L_4 - __nv_reservedSMEM_tmem_allocation_pipeline_mbarrier_parity)
__nv_reservedSMEM_tmem_allocation_pipeline_mbarrier_parity:
	.zero		4
.L_4:


//--------------------- .nv.constant0.matmul_kernel --------------------------
	.section	.nv.constant0.matmul_kernel,"a",@progbits
	.sectionflags	@""
	.align	4
.nv.constant0.matmul_kernel:
	.zero		976


//--------------------- SYMBOLS --------------------------

	.type		.nv.reservedSmem.offset0,@object
	.size		.nv.reservedSmem.offset0,0x4
	.type		.nv.reservedSmem.cap,@object
	.size		.nv.reservedSmem.cap,0x4
